	.target	sm_90a

	.elftype	@"ET_EXEC"


//--------------------- .note.nv.tkinfo           --------------------------
	.section	.note.nv.tkinfo,"",@"SHT_NOTE"
	.sectionflags	@"SHF_NOTE_NV_TKINFO"
	.tkinfo
        /*0018*/ 	.word	0x00000002
        /*0030*/ 	.string	""
        /*0030*/ 	.string	"ptxas"
        /*0030*/ 	.string	"Cuda compilation tools, release 13.0, V13.0.88"
        /*0030*/ 	.string	"Build cuda_13.0.r13.0/compiler.36424714_0"
        /*0030*/ 	.string	"-arch sm_90a -m 64 "



//--------------------- .note.nv.cuinfo           --------------------------
	.section	.note.nv.cuinfo,"",@"SHT_NOTE"
	.sectionflags	@"SHF_NOTE_NV_CUINFO"
        /*0018*/ 	.short	0x0002
        /*001a*/ 	.short	0x005a
        /*001c*/ 	.short	0x0082
	.zero		2


//--------------------- .nv.info                  --------------------------
	.section	.nv.info,"",@"SHT_CUDA_INFO"
	.align	4


	//----- nvinfo : EIATTR_REGCOUNT
	.align		4
        /*0000*/ 	.byte	0x04, 0x2f
        /*0002*/ 	.short	(.L_15 - .L_14)
	.align		4
.L_14:
        /*0004*/ 	.word	index@(_ZN7cutlass13device_kernelINS_4gemm6kernel13GemmUniversalIN4cute5tupleIJiiiiEEENS1_10collective13CollectiveMmaINS1_34MainloopSm90TmaGmmaWarpSpecializedILi4ENS5_IJNS4_1CILi1EEESB_SB_EEENS1_35KernelTmaWarpSpecializedCooperativeEEENS5_IJNSA_ILi128EEENSA_ILi256EEENSA_ILi64EEEEEENS_10bfloat16_tENS5_IJlSB_lEEESJ_SK_NS4_8TiledMMAINS4_8MMA_AtomIJNS4_4SM904GMMA28MMA_64x256x16_F32BF16BF16_SSILNSO_5MajorE0ELSQ_0ELNSO_7ScaleInE1ELSR_1EEEEEENS4_6LayoutINS5_IJNSA_ILi2EEESB_SB_EEENS5_IJSB_NSA_ILi0EEESX_EEEEENS5_IJNS4_10UnderscoreES10_S10_EEEEENS4_13SM90_TMA_LOADENS4_14ComposedLayoutINS4_7SwizzleILi3ELi4ELi3EEENS4_18smem_ptr_flag_bitsILi16EEENSU_INS5_IJNSA_ILi8EEESH_EEENS5_IJSH_SB_EEEEEEEvNS4_8identityES13_S1D_vS1E_EENS_8epilogue10collective6detail29Sm90TmaWarpSpecializedAdapterINS1H_15DefaultEpilogueISJ_SK_SK_NS1G_6thread17LinearCombinationISJ_Li1EffLNS1L_9ScaleType4KindE0ELNS_15FloatRoundStyleE2ESJ_EENS1_15EpilogueDefaultEEEEEvvEEEEvNT_6ParamsE)
        /*0008*/ 	.word	0x000000a8


	//----- nvinfo : EIATTR_FRAME_SIZE
	.align		4
.L_15:
        /*000c*/ 	.byte	0x04, 0x11
        /*000e*/ 	.short	(.L_17 - .L_16)
	.align		4
.L_16:
        /*0010*/ 	.word	index@(_ZN7cutlass13device_kernelINS_4gemm6kernel13GemmUniversalIN4cute5tupleIJiiiiEEENS1_10collective13CollectiveMmaINS1_34MainloopSm90TmaGmmaWarpSpecializedILi4ENS5_IJNS4_1CILi1EEESB_SB_EEENS1_35KernelTmaWarpSpecializedCooperativeEEENS5_IJNSA_ILi128EEENSA_ILi256EEENSA_ILi64EEEEEENS_10bfloat16_tENS5_IJlSB_lEEESJ_SK_NS4_8TiledMMAINS4_8MMA_AtomIJNS4_4SM904GMMA28MMA_64x256x16_F32BF16BF16_SSILNSO_5MajorE0ELSQ_0ELNSO_7ScaleInE1ELSR_1EEEEEENS4_6LayoutINS5_IJNSA_ILi2EEESB_SB_EEENS5_IJSB_NSA_ILi0EEESX_EEEEENS5_IJNS4_10UnderscoreES10_S10_EEEEENS4_13SM90_TMA_LOADENS4_14ComposedLayoutINS4_7SwizzleILi3ELi4ELi3EEENS4_18smem_ptr_flag_bitsILi16EEENSU_INS5_IJNSA_ILi8EEESH_EEENS5_IJSH_SB_EEEEEEEvNS4_8identityES13_S1D_vS1E_EENS_8epilogue10collective6detail29Sm90TmaWarpSpecializedAdapterINS1H_15DefaultEpilogueISJ_SK_SK_NS1G_6thread17LinearCombinationISJ_Li1EffLNS1L_9ScaleType4KindE0ELNS_15FloatRoundStyleE2ESJ_EENS1_15EpilogueDefaultEEEEEvvEEEEvNT_6ParamsE)
        /*0014*/ 	.word	0x00000000


	//----- nvinfo : EIATTR_MIN_STACK_SIZE
	.align		4
.L_17:
        /*0018*/ 	.byte	0x04, 0x12
        /*001a*/ 	.short	(.L_19 - .L_18)
	.align		4
.L_18:
        /*001c*/ 	.word	index@(_ZN7cutlass13device_kernelINS_4gemm6kernel13GemmUniversalIN4cute5tupleIJiiiiEEENS1_10collective13CollectiveMmaINS1_34MainloopSm90TmaGmmaWarpSpecializedILi4ENS5_IJNS4_1CILi1EEESB_SB_EEENS1_35KernelTmaWarpSpecializedCooperativeEEENS5_IJNSA_ILi128EEENSA_ILi256EEENSA_ILi64EEEEEENS_10bfloat16_tENS5_IJlSB_lEEESJ_SK_NS4_8TiledMMAINS4_8MMA_AtomIJNS4_4SM904GMMA28MMA_64x256x16_F32BF16BF16_SSILNSO_5MajorE0ELSQ_0ELNSO_7ScaleInE1ELSR_1EEEEEENS4_6LayoutINS5_IJNSA_ILi2EEESB_SB_EEENS5_IJSB_NSA_ILi0EEESX_EEEEENS5_IJNS4_10UnderscoreES10_S10_EEEEENS4_13SM90_TMA_LOADENS4_14ComposedLayoutINS4_7SwizzleILi3ELi4ELi3EEENS4_18smem_ptr_flag_bitsILi16EEENSU_INS5_IJNSA_ILi8EEESH_EEENS5_IJSH_SB_EEEEEEEvNS4_8identityES13_S1D_vS1E_EENS_8epilogue10collective6detail29Sm90TmaWarpSpecializedAdapterINS1H_15DefaultEpilogueISJ_SK_SK_NS1G_6thread17LinearCombinationISJ_Li1EffLNS1L_9ScaleType4KindE0ELNS_15FloatRoundStyleE2ESJ_EENS1_15EpilogueDefaultEEEEEvvEEEEvNT_6ParamsE)
        /*0020*/ 	.word	0x00000000
.L_19:


//--------------------- .nv.compat                --------------------------
	.section	.nv.compat,"",@"SHT_CUDA_COMPAT_INFO"
	.align	4
        /*0000*/ 	.byte	0x02, 0x09, 0x01, 0x00, 0x02, 0x02, 0x04, 0x00, 0x02, 0x05, 0x05, 0x00, 0x03, 0x07, 0x01, 0x01
        /*0010*/ 	.byte	0x02, 0x03, 0x01, 0x00, 0x02, 0x06, 0x01, 0x00, 0x04, 0x0b, 0x08, 0x00, 0x00, 0x00, 0x00, 0x00
        /*0020*/ 	.byte	0x00, 0x00, 0x00, 0x00


//--------------------- .nv.info._ZN7cutlass13device_kernelINS_4gemm6kernel13GemmUniversalIN4cute5tupleIJiiiiEEENS1_10collective13CollectiveMmaINS1_34MainloopSm90TmaGmmaWarpSpecializedILi4ENS5_IJNS4_1CILi1EEESB_SB_EEENS1_35KernelTmaWarpSpecializedCooperativeEEENS5_IJNSA_ILi128EEENSA_ILi256EEENSA_ILi64EEEEEENS_10bfloat16_tENS5_IJlSB_lEEESJ_SK_NS4_8TiledMMAINS4_8MMA_AtomIJNS4_4SM904GMMA28MMA_64x256x16_F32BF16BF16_SSILNSO_5MajorE0ELSQ_0ELNSO_7ScaleInE1ELSR_1EEEEEENS4_6LayoutINS5_IJNSA_ILi2EEESB_SB_EEENS5_IJSB_NSA_ILi0EEESX_EEEEENS5_IJNS4_10UnderscoreES10_S10_EEEEENS4_13SM90_TMA_LOADENS4_14ComposedLayoutINS4_7SwizzleILi3ELi4ELi3EEENS4_18smem_ptr_flag_bitsILi16EEENSU_INS5_IJNSA_ILi8EEESH_EEENS5_IJSH_SB_EEEEEEEvNS4_8identityES13_S1D_vS1E_EENS_8epilogue10collective6detail29Sm90TmaWarpSpecializedAdapterINS1H_15DefaultEpilogueISJ_SK_SK_NS1G_6thread17LinearCombinationISJ_Li1EffLNS1L_9ScaleType4KindE0ELNS_15FloatRoundStyleE2ESJ_EENS1_15EpilogueDefaultEEEEEvvEEEEvNT_6ParamsE --------------------------
	.section	.nv.info._ZN7cutlass13device_kernelINS_4gemm6kernel13GemmUniversalIN4cute5tupleIJiiiiEEENS1_10collective13CollectiveMmaINS1_34MainloopSm90TmaGmmaWarpSpecializedILi4ENS5_IJNS4_1CILi1EEESB_SB_EEENS1_35KernelTmaWarpSpecializedCooperativeEEENS5_IJNSA_ILi128EEENSA_ILi256EEENSA_ILi64EEEEEENS_10bfloat16_tENS5_IJlSB_lEEESJ_SK_NS4_8TiledMMAINS4_8MMA_AtomIJNS4_4SM904GMMA28MMA_64x256x16_F32BF16BF16_SSILNSO_5MajorE0ELSQ_0ELNSO_7ScaleInE1ELSR_1EEEEEENS4_6LayoutINS5_IJNSA_ILi2EEESB_SB_EEENS5_IJSB_NSA_ILi0EEESX_EEEEENS5_IJNS4_10UnderscoreES10_S10_EEEEENS4_13SM90_TMA_LOADENS4_14ComposedLayoutINS4_7SwizzleILi3ELi4ELi3EEENS4_18smem_ptr_flag_bitsILi16EEENSU_INS5_IJNSA_ILi8EEESH_EEENS5_IJSH_SB_EEEEEEEvNS4_8identityES13_S1D_vS1E_EENS_8epilogue10collective6detail29Sm90TmaWarpSpecializedAdapterINS1H_15DefaultEpilogueISJ_SK_SK_NS1G_6thread17LinearCombinationISJ_Li1EffLNS1L_9ScaleType4KindE0ELNS_15FloatRoundStyleE2ESJ_EENS1_15EpilogueDefaultEEEEEvvEEEEvNT_6ParamsE,"",@"SHT_CUDA_INFO"
	.sectionflags	@""
	.align	4


	//----- nvinfo : EIATTR_CUDA_API_VERSION
	.align		4
        /*0000*/ 	.byte	0x04, 0x37
        /*0002*/ 	.short	(.L_21 - .L_20)
.L_20:
        /*0004*/ 	.word	0x00000082


	//----- nvinfo : EIATTR_KPARAM_INFO
	.align		4
.L_21:
        /*0008*/ 	.byte	0x04, 0x17
        /*000a*/ 	.short	(.L_23 - .L_22)
.L_22:
        /*000c*/ 	.word	0x00000000
        /*0010*/ 	.short	0x0000
        /*0012*/ 	.short	0x0070
        /*0014*/ 	.byte	0x00, 0xf0, 0x01, 0x10


	//----- nvinfo : EIATTR_SPARSE_MMA_MASK
	.align		4
.L_23:
        /*0018*/ 	.byte	0x03, 0x50
        /*001a*/ 	.short	0x0000


	//----- nvinfo : EIATTR_MAXREG_COUNT
	.align		4
        /*001c*/ 	.byte	0x03, 0x1b
        /*001e*/ 	.short	0x00a8


	//----- nvinfo : EIATTR_NUM_BARRIERS
	.align		4
        /*0020*/ 	.byte	0x02, 0x4c
        /*0022*/ 	.byte	0x01
	.zero		1


	//----- nvinfo : EIATTR_EXTERNS
	.align		4
        /*0024*/ 	.byte	0x04, 0x0f
        /*0026*/ 	.short	(.L_25 - .L_24)


	//   ....[0]....
	.align		4
.L_24:
        /*0028*/ 	.word	index@(__assertfail)


	//----- nvinfo : EIATTR_MERCURY_ISA_VERSION
	.align		4
.L_25:
        /*002c*/ 	.byte	0x03, 0x5f
        /*002e*/ 	.short	0x0101


	//----- nvinfo : EIATTR_INT_WARP_WIDE_INSTR_OFFSETS
	.align		4
        /*0030*/ 	.byte	0x04, 0x31
        /*0032*/ 	.short	(.L_27 - .L_26)


	//   ....[0]....
.L_26:
        /*0034*/ 	.word	0x000003b0


	//   ....[1]....
        /*0038*/ 	.word	0x000003e0


	//   ....[2]....
        /*003c*/ 	.word	0x000004c0


	//----- nvinfo : EIATTR_COOP_GROUP_MASK_REGIDS
	.align		4
.L_27:
        /*0040*/ 	.byte	0x04, 0x29
        /*0042*/ 	.short	(.L_29 - .L_28)


	//   ....[0]....
.L_28:
        /*0044*/ 	.word	0xffffffff


	//   ....[1]....
        /*0048*/ 	.word	0xffffffff


	//   ....[2]....
        /*004c*/ 	.word	0xffffffff


	//   ....[3]....
        /*0050*/ 	.word	0xffffffff


	//   ....[4]....
        /*0054*/ 	.word	0xffffffff


	//----- nvinfo : EIATTR_COOP_GROUP_INSTR_OFFSETS
	.align		4
.L_29:
        /*0058*/ 	.byte	0x04, 0x28
        /*005a*/ 	.short	(.L_31 - .L_30)


	//   ....[0]....
.L_30:
        /*005c*/ 	.word	0x00000060


	//   ....[1]....
        /*0060*/ 	.word	0x00000070


	//   ....[2]....
        /*0064*/ 	.word	0x00000130


	//   ....[3]....
        /*0068*/ 	.word	0x000002c0


	//   ....[4]....
        /*006c*/ 	.word	0x00000f70


	//----- nvinfo : EIATTR_REG_RECONFIG
	.align		4
.L_31:
        /*0070*/ 	.byte	0x01, 0x54
	.zero		2


	//----- nvinfo : EIATTR_SYSCALL_OFFSETS
	.align		4
        /*0074*/ 	.byte	0x04, 0x46
        /*0076*/ 	.short	(.L_33 - .L_32)


	//   ....[0]....
.L_32:
        /*0078*/ 	.word	0x00001130


	//----- nvinfo : EIATTR_MBARRIER_INSTR_OFFSETS
	.align		4
.L_33:
        /*007c*/ 	.byte	0x04, 0x39
        /*007e*/ 	.short	(.L_35 - .L_34)


	//   ....[0]....
.L_34:
        /*0080*/ 	.word	0x00000230
        /*0084*/ 	.word	0x000000ff
        /*0088*/ 	.word	0x00000000
        /*008c*/ 	.short	0x0100
        /*008e*/ 	.byte	0x08
	.zero		1


	//   ....[1]....
        /*0090*/ 	.word	0x00000240
        /*0094*/ 	.word	0x000000ff
        /*0098*/ 	.word	0x00000020
        /*009c*/ 	.short	0x0100
        /*009e*/ 	.byte	0x08
	.zero		1


	//   ....[2]....
        /*00a0*/ 	.word	0x00000250
        /*00a4*/ 	.word	0x000000ff
        /*00a8*/ 	.word	0x00000008
        /*00ac*/ 	.short	0x0100
        /*00ae*/ 	.byte	0x08
	.zero		1


	//   ....[3]....
        /*00b0*/ 	.word	0x00000260
        /*00b4*/ 	.word	0x000000ff
        /*00b8*/ 	.word	0x00000028
        /*00bc*/ 	.short	0x0100
        /*00be*/ 	.byte	0x08
	.zero		1


	//   ....[4]....
        /*00c0*/ 	.word	0x00000270
        /*00c4*/ 	.word	0x000000ff
        /*00c8*/ 	.word	0x00000010
        /*00cc*/ 	.short	0x0100
        /*00ce*/ 	.byte	0x08
	.zero		1


	//   ....[5]....
        /*00d0*/ 	.word	0x00000280
        /*00d4*/ 	.word	0x000000ff
        /*00d8*/ 	.word	0x00000030
        /*00dc*/ 	.short	0x0100
        /*00de*/ 	.byte	0x08
	.zero		1


	//   ....[6]....
        /*00e0*/ 	.word	0x00000290
        /*00e4*/ 	.word	0x000000ff
        /*00e8*/ 	.word	0x00000018
        /*00ec*/ 	.short	0x0100
        /*00ee*/ 	.byte	0x08
	.zero		1


	//   ....[7]....
        /*00f0*/ 	.word	0x000002a0
        /*00f4*/ 	.word	0x000000ff
        /*00f8*/ 	.word	0x00000038
        /*00fc*/ 	.short	0x0100
        /*00fe*/ 	.byte	0x08
	.zero		1


	//   ....[8]....
        /*0100*/ 	.word	0x00000530
        /*0104*/ 	.word	0x000000ff
        /*0108*/ 	.word	0x00000050
        /*010c*/ 	.short	0x0100
        /*010e*/ 	.byte	0x06
	.zero		1


	//   ....[9]....
        /*0110*/ 	.word	0x00000590
        /*0114*/ 	.word	0x000000ff
        /*0118*/ 	.word	0x00000058
        /*011c*/ 	.short	0x0100
        /*011e*/ 	.byte	0x06
	.zero		1


	//   ....[10]....
        /*0120*/ 	.word	0x000011b0
        /*0124*/ 	.word	0x00000003
        /*0128*/ 	.word	0x00000000
        /*012c*/ 	.short	0x010a
        /*012e*/ 	.byte	0x3f
	.zero		1


	//   ....[11]....
        /*0130*/ 	.word	0x000011f0
        /*0134*/ 	.word	0x00000003
        /*0138*/ 	.word	0x00000000
        /*013c*/ 	.short	0x010a
        /*013e*/ 	.byte	0x3f
	.zero		1


	//   ....[12]....
        /*0140*/ 	.word	0x000015c0
        /*0144*/ 	.word	0x000000ff
        /*0148*/ 	.word	0x00000000
        /*014c*/ 	.short	0x010a
        /*014e*/ 	.byte	0x08
	.zero		1


	//   ....[13]....
        /*0150*/ 	.word	0x00001600
        /*0154*/ 	.word	0x000000ff
        /*0158*/ 	.word	0x00000000
        /*015c*/ 	.short	0x010a
        /*015e*/ 	.byte	0x08
	.zero		1


	//   ....[14]....
        /*0160*/ 	.word	0x00001890
        /*0164*/ 	.word	0x000000ff
        /*0168*/ 	.word	0x00000000
        /*016c*/ 	.short	0x0101
        /*016e*/ 	.byte	0x08
	.zero		1


	//   ....[15]....
        /*0170*/ 	.word	0x00001a70
        /*0174*/ 	.word	0x000000ff
        /*0178*/ 	.word	0x00000000
        /*017c*/ 	.short	0x0101
        /*017e*/ 	.byte	0x04
	.zero		1


	//   ....[16]....
        /*0180*/ 	.word	0x0000a8f0
        /*0184*/ 	.word	0x0000000c
        /*0188*/ 	.word	0x00000020
        /*018c*/ 	.short	0x010a
        /*018e*/ 	.byte	0x3f
	.zero		1


	//   ....[17]....
        /*0190*/ 	.word	0x0000acb0
        /*0194*/ 	.word	0x00000005
        /*0198*/ 	.word	0x00000058
        /*019c*/ 	.short	0x0101
        /*019e*/ 	.byte	0x3f
	.zero		1


	//   ....[18]....
        /*01a0*/ 	.word	0x0000b3b0
        /*01a4*/ 	.word	0x00000007
        /*01a8*/ 	.word	0x00000000
        /*01ac*/ 	.short	0x010a
        /*01ae*/ 	.byte	0x3f
	.zero		1


	//   ....[19]....
        /*01b0*/ 	.word	0x0000b430
        /*01b4*/ 	.word	0x00000006
        /*01b8*/ 	.word	0x00000000
        /*01bc*/ 	.short	0x010a
        /*01be*/ 	.byte	0x3f
	.zero		1


	//   ....[20]....
        /*01c0*/ 	.word	0x0000b4c0
        /*01c4*/ 	.word	0x00000007
        /*01c8*/ 	.word	0x00000000
        /*01cc*/ 	.short	0x010a
        /*01ce*/ 	.byte	0x3f
	.zero		1


	//   ....[21]....
        /*01d0*/ 	.word	0x0000b550
        /*01d4*/ 	.word	0x00000005
        /*01d8*/ 	.word	0x00000000
        /*01dc*/ 	.short	0x010a
        /*01de*/ 	.byte	0x3f
	.zero		1


	//   ....[22]....
        /*01e0*/ 	.word	0x0000b5b0
        /*01e4*/ 	.word	0x00000003
        /*01e8*/ 	.word	0x00000000
        /*01ec*/ 	.short	0x010a
        /*01ee*/ 	.byte	0x3f
	.zero		1


	//   ....[23]....
        /*01f0*/ 	.word	0x0000b610
        /*01f4*/ 	.word	0x00000004
        /*01f8*/ 	.word	0x00000000
        /*01fc*/ 	.short	0x010a
        /*01fe*/ 	.byte	0x3f
	.zero		1


	//   ....[24]....
        /*0200*/ 	.word	0x0000b6e0
        /*0204*/ 	.word	0x0000000c
        /*0208*/ 	.word	0x00000020
        /*020c*/ 	.short	0x010a
        /*020e*/ 	.byte	0x3f
	.zero		1


	//   ....[25]....
        /*0210*/ 	.word	0x0000b7b0
        /*0214*/ 	.word	0x00000007
        /*0218*/ 	.word	0x00000000
        /*021c*/ 	.short	0x010a
        /*021e*/ 	.byte	0x3f
	.zero		1


	//   ....[26]....
        /*0220*/ 	.word	0x0000b800
        /*0224*/ 	.word	0x00000006
        /*0228*/ 	.word	0x00000000
        /*022c*/ 	.short	0x010a
        /*022e*/ 	.byte	0x3f
	.zero		1


	//   ....[27]....
        /*0230*/ 	.word	0x0000b850
        /*0234*/ 	.word	0x00000007
        /*0238*/ 	.word	0x00000000
        /*023c*/ 	.short	0x010a
        /*023e*/ 	.byte	0x3f
	.zero		1


	//----- nvinfo : EIATTR_NUM_MBARRIERS
	.align		4
.L_35:
        /*0240*/ 	.byte	0x03, 0x38
        /*0242*/ 	.short	0x000a


	//----- nvinfo : EIATTR_EXIT_INSTR_OFFSETS
	.align		4
        /*0244*/ 	.byte	0x04, 0x1c
        /*0246*/ 	.short	(.L_37 - .L_36)


	//   ....[0]....
.L_36:
        /*0248*/ 	.word	0x000005e0


	//   ....[1]....
        /*024c*/ 	.word	0x00000ea0


	//   ....[2]....
        /*0250*/ 	.word	0x00009f60


	//   ....[3]....
        /*0254*/ 	.word	0x0000a590


	//   ....[4]....
        /*0258*/ 	.word	0x0000b5a0


	//----- nvinfo : EIATTR_MAX_THREADS
	.align		4
.L_37:
        /*025c*/ 	.byte	0x04, 0x05
        /*025e*/ 	.short	(.L_39 - .L_38)
.L_38:
        /*0260*/ 	.word	0x00000180
        /*0264*/ 	.word	0x00000001
        /*0268*/ 	.word	0x00000001


	//----- nvinfo : EIATTR_CRS_STACK_SIZE
	.align		4
.L_39:
        /*026c*/ 	.byte	0x04, 0x1e
        /*026e*/ 	.short	(.L_41 - .L_40)
.L_40:
        /*0270*/ 	.word	0x00000000


	//----- nvinfo : EIATTR_CBANK_PARAM_SIZE
	.align		4
.L_41:
        /*0274*/ 	.byte	0x03, 0x19
        /*0276*/ 	.short	0x0470


	//----- nvinfo : EIATTR_PARAM_CBANK
	.align		4
        /*0278*/ 	.byte	0x04, 0x0a
        /*027a*/ 	.short	(.L_43 - .L_42)
	.align		4
.L_42:
        /*027c*/ 	.word	index@(.nv.constant0._ZN7cutlass13device_kernelINS_4gemm6kernel13GemmUniversalIN4cute5tupleIJiiiiEEENS1_10collective13CollectiveMmaINS1_34MainloopSm90TmaGmmaWarpSpecializedILi4ENS5_IJNS4_1CILi1EEESB_SB_EEENS1_35KernelTmaWarpSpecializedCooperativeEEENS5_IJNSA_ILi128EEENSA_ILi256EEENSA_ILi64EEEEEENS_10bfloat16_tENS5_IJlSB_lEEESJ_SK_NS4_8TiledMMAINS4_8MMA_AtomIJNS4_4SM904GMMA28MMA_64x256x16_F32BF16BF16_SSILNSO_5MajorE0ELSQ_0ELNSO_7ScaleInE1ELSR_1EEEEEENS4_6LayoutINS5_IJNSA_ILi2EEESB_SB_EEENS5_IJSB_NSA_ILi0EEESX_EEEEENS5_IJNS4_10UnderscoreES10_S10_EEEEENS4_13SM90_TMA_LOADENS4_14ComposedLayoutINS4_7SwizzleILi3ELi4ELi3EEENS4_18smem_ptr_flag_bitsILi16EEENSU_INS5_IJNSA_ILi8EEESH_EEENS5_IJSH_SB_EEEEEEEvNS4_8identityES13_S1D_vS1E_EENS_8epilogue10collective6detail29Sm90TmaWarpSpecializedAdapterINS1H_15DefaultEpilogueISJ_SK_SK_NS1G_6thread17LinearCombinationISJ_Li1EffLNS1L_9ScaleType4KindE0ELNS_15FloatRoundStyleE2ESJ_EENS1_15EpilogueDefaultEEEEEvvEEEEvNT_6ParamsE)
        /*0280*/ 	.short	0x0210
        /*0282*/ 	.short	0x0470


	//----- nvinfo : EIATTR_SW_WAR
	.align		4
.L_43:
        /*0284*/ 	.byte	0x04, 0x36
        /*0286*/ 	.short	(.L_45 - .L_44)
.L_44:
        /*0288*/ 	.word	0x00000008
.L_45:


//--------------------- .nv.callgraph             --------------------------
	.section	.nv.callgraph,"",@"SHT_CUDA_CALLGRAPH"
	.align	4
	.sectionentsize	8
	.align		4
        /*0000*/ 	.word	0x00000000
	.align		4
        /*0004*/ 	.word	0xffffffff
	.align		4
        /*0008*/ 	.word	index@(_ZN7cutlass13device_kernelINS_4gemm6kernel13GemmUniversalIN4cute5tupleIJiiiiEEENS1_10collective13CollectiveMmaINS1_34MainloopSm90TmaGmmaWarpSpecializedILi4ENS5_IJNS4_1CILi1EEESB_SB_EEENS1_35KernelTmaWarpSpecializedCooperativeEEENS5_IJNSA_ILi128EEENSA_ILi256EEENSA_ILi64EEEEEENS_10bfloat16_tENS5_IJlSB_lEEESJ_SK_NS4_8TiledMMAINS4_8MMA_AtomIJNS4_4SM904GMMA28MMA_64x256x16_F32BF16BF16_SSILNSO_5MajorE0ELSQ_0ELNSO_7ScaleInE1ELSR_1EEEEEENS4_6LayoutINS5_IJNSA_ILi2EEESB_SB_EEENS5_IJSB_NSA_ILi0EEESX_EEEEENS5_IJNS4_10UnderscoreES10_S10_EEEEENS4_13SM90_TMA_LOADENS4_14ComposedLayoutINS4_7SwizzleILi3ELi4ELi3EEENS4_18smem_ptr_flag_bitsILi16EEENSU_INS5_IJNSA_ILi8EEESH_EEENS5_IJSH_SB_EEEEEEEvNS4_8identityES13_S1D_vS1E_EENS_8epilogue10collective6detail29Sm90TmaWarpSpecializedAdapterINS1H_15DefaultEpilogueISJ_SK_SK_NS1G_6thread17LinearCombinationISJ_Li1EffLNS1L_9ScaleType4KindE0ELNS_15FloatRoundStyleE2ESJ_EENS1_15EpilogueDefaultEEEEEvvEEEEvNT_6ParamsE)
	.align		4
        /*000c*/ 	.word	index@(__assertfail)
	.align		4
        /*0010*/ 	.word	0x00000000
	.align		4
        /*0014*/ 	.word	0xfffffffe
	.align		4
        /*0018*/ 	.word	0x00000000
	.align		4
        /*001c*/ 	.word	0xfffffffd
	.align		4
        /*0020*/ 	.word	0x00000000
	.align		4
        /*0024*/ 	.word	0xfffffffc


//--------------------- .nv.constant4             --------------------------
	.section	.nv.constant4,"a",@progbits
	.align	8
	.align		8
.nv.constant4:
        /*0000*/ 	.dword	__assertfail
	.align		8
        /*0008*/ 	.dword	__unnamed_1
	.align		8
        /*0010*/ 	.dword	_ZN40_INTERNAL_90e809bd_4_k_cu_61136f82_259924cuda3std3__45__cpo5beginE
	.align		8
        /*0018*/ 	.dword	_ZN40_INTERNAL_90e809bd_4_k_cu_61136f82_259924cuda3std3__45__cpo3endE
	.align		8
        /*0020*/ 	.dword	_ZN40_INTERNAL_90e809bd_4_k_cu_61136f82_259924cuda3std3__45__cpo6cbeginE
	.align		8
        /*0028*/ 	.dword	_ZN40_INTERNAL_90e809bd_4_k_cu_61136f82_259924cuda3std3__45__cpo4cendE
	.align		8
        /*0030*/ 	.dword	_ZN40_INTERNAL_90e809bd_4_k_cu_61136f82_259924cuda3std3__442_GLOBAL__N__90e809bd_4_k_cu_61136f82_259926ignoreE
	.align		8
        /*0038*/ 	.dword	_ZN40_INTERNAL_90e809bd_4_k_cu_61136f82_259924cuda3std3__419piecewise_constructE
	.align		8
        /*0040*/ 	.dword	_ZN40_INTERNAL_90e809bd_4_k_cu_61136f82_259924cuda3std3__48in_placeE
	.align		8
        /*0048*/ 	.dword	_ZN40_INTERNAL_90e809bd_4_k_cu_61136f82_259924cuda3std6ranges3__45__cpo4swapE
	.align		8
        /*0050*/ 	.dword	_ZN40_INTERNAL_90e809bd_4_k_cu_61136f82_259924cuda3std6ranges3__45__cpo9iter_moveE
	.align		8
        /*0058*/ 	.dword	_ZN40_INTERNAL_90e809bd_4_k_cu_61136f82_259924cute7productE
	.align		8
        /*0060*/ 	.dword	_ZN40_INTERNAL_90e809bd_4_k_cu_61136f82_259924cute1_E
	.align		8
        /*0068*/ 	.dword	$str$22
	.align		8
        /*0070*/ 	.dword	$str$23


//--------------------- .text._ZN7cutlass13device_kernelINS_4gemm6kernel13GemmUniversalIN4cute5tupleIJiiiiEEENS1_10collective13CollectiveMmaINS1_34MainloopSm90TmaGmmaWarpSpecializedILi4ENS5_IJNS4_1CILi1EEESB_SB_EEENS1_35KernelTmaWarpSpecializedCooperativeEEENS5_IJNSA_ILi128EEENSA_ILi256EEENSA_ILi64EEEEEENS_10bfloat16_tENS5_IJlSB_lEEESJ_SK_NS4_8TiledMMAINS4_8MMA_AtomIJNS4_4SM904GMMA28MMA_64x256x16_F32BF16BF16_SSILNSO_5MajorE0ELSQ_0ELNSO_7ScaleInE1ELSR_1EEEEEENS4_6LayoutINS5_IJNSA_ILi2EEESB_SB_EEENS5_IJSB_NSA_ILi0EEESX_EEEEENS5_IJNS4_10UnderscoreES10_S10_EEEEENS4_13SM90_TMA_LOADENS4_14ComposedLayoutINS4_7SwizzleILi3ELi4ELi3EEENS4_18smem_ptr_flag_bitsILi16EEENSU_INS5_IJNSA_ILi8EEESH_EEENS5_IJSH_SB_EEEEEEEvNS4_8identityES13_S1D_vS1E_EENS_8epilogue10collective6detail29Sm90TmaWarpSpecializedAdapterINS1H_15DefaultEpilogueISJ_SK_SK_NS1G_6thread17LinearCombinationISJ_Li1EffLNS1L_9ScaleType4KindE0ELNS_15FloatRoundStyleE2ESJ_EENS1_15EpilogueDefaultEEEEEvvEEEEvNT_6ParamsE --------------------------
	.section	.text._ZN7cutlass13device_kernelINS_4gemm6kernel13GemmUniversalIN4cute5tupleIJiiiiEEENS1_10collective13CollectiveMmaINS1_34MainloopSm90TmaGmmaWarpSpecializedILi4ENS5_IJNS4_1CILi1EEESB_SB_EEENS1_35KernelTmaWarpSpecializedCooperativeEEENS5_IJNSA_ILi128EEENSA_ILi256EEENSA_ILi64EEEEEENS_10bfloat16_tENS5_IJlSB_lEEESJ_SK_NS4_8TiledMMAINS4_8MMA_AtomIJNS4_4SM904GMMA28MMA_64x256x16_F32BF16BF16_SSILNSO_5MajorE0ELSQ_0ELNSO_7ScaleInE1ELSR_1EEEEEENS4_6LayoutINS5_IJNSA_ILi2EEESB_SB_EEENS5_IJSB_NSA_ILi0EEESX_EEEEENS5_IJNS4_10UnderscoreES10_S10_EEEEENS4_13SM90_TMA_LOADENS4_14ComposedLayoutINS4_7SwizzleILi3ELi4ELi3EEENS4_18smem_ptr_flag_bitsILi16EEENSU_INS5_IJNSA_ILi8EEESH_EEENS5_IJSH_SB_EEEEEEEvNS4_8identityES13_S1D_vS1E_EENS_8epilogue10collective6detail29Sm90TmaWarpSpecializedAdapterINS1H_15DefaultEpilogueISJ_SK_SK_NS1G_6thread17LinearCombinationISJ_Li1EffLNS1L_9ScaleType4KindE0ELNS_15FloatRoundStyleE2ESJ_EENS1_15EpilogueDefaultEEEEEvvEEEEvNT_6ParamsE,"ax",@progbits
	.align	128
.text._ZN7cutlass13device_kernelINS_4gemm6kernel13GemmUniversalIN4cute5tupleIJiiiiEEENS1_10collective13CollectiveMmaINS1_34MainloopSm90TmaGmmaWarpSpecializedILi4ENS5_IJNS4_1CILi1EEESB_SB_EEENS1_35KernelTmaWarpSpecializedCooperativeEEENS5_IJNSA_ILi128EEENSA_ILi256EEENSA_ILi64EEEEEENS_10bfloat16_tENS5_IJlSB_lEEESJ_SK_NS4_8TiledMMAINS4_8MMA_AtomIJNS4_4SM904GMMA28MMA_64x256x16_F32BF16BF16_SSILNSO_5MajorE0ELSQ_0ELNSO_7ScaleInE1ELSR_1EEEEEENS4_6LayoutINS5_IJNSA_ILi2EEESB_SB_EEENS5_IJSB_NSA_ILi0EEESX_EEEEENS5_IJNS4_10UnderscoreES10_S10_EEEEENS4_13SM90_TMA_LOADENS4_14ComposedLayoutINS4_7SwizzleILi3ELi4ELi3EEENS4_18smem_ptr_flag_bitsILi16EEENSU_INS5_IJNSA_ILi8EEESH_EEENS5_IJSH_SB_EEEEEEEvNS4_8identityES13_S1D_vS1E_EENS_8epilogue10collective6detail29Sm90TmaWarpSpecializedAdapterINS1H_15DefaultEpilogueISJ_SK_SK_NS1G_6thread17LinearCombinationISJ_Li1EffLNS1L_9ScaleType4KindE0ELNS_15FloatRoundStyleE2ESJ_EENS1_15EpilogueDefaultEEEEEvvEEEEvNT_6ParamsE:
        .type           _ZN7cutlass13device_kernelINS_4gemm6kernel13GemmUniversalIN4cute5tupleIJiiiiEEENS1_10collective13CollectiveMmaINS1_34MainloopSm90TmaGmmaWarpSpecializedILi4ENS5_IJNS4_1CILi1EEESB_SB_EEENS1_35KernelTmaWarpSpecializedCooperativeEEENS5_IJNSA_ILi128EEENSA_ILi256EEENSA_ILi64EEEEEENS_10bfloat16_tENS5_IJlSB_lEEESJ_SK_NS4_8TiledMMAINS4_8MMA_AtomIJNS4_4SM904GMMA28MMA_64x256x16_F32BF16BF16_SSILNSO_5MajorE0ELSQ_0ELNSO_7ScaleInE1ELSR_1EEEEEENS4_6LayoutINS5_IJNSA_ILi2EEESB_SB_EEENS5_IJSB_NSA_ILi0EEESX_EEEEENS5_IJNS4_10UnderscoreES10_S10_EEEEENS4_13SM90_TMA_LOADENS4_14ComposedLayoutINS4_7SwizzleILi3ELi4ELi3EEENS4_18smem_ptr_flag_bitsILi16EEENSU_INS5_IJNSA_ILi8EEESH_EEENS5_IJSH_SB_EEEEEEEvNS4_8identityES13_S1D_vS1E_EENS_8epilogue10collective6detail29Sm90TmaWarpSpecializedAdapterINS1H_15DefaultEpilogueISJ_SK_SK_NS1G_6thread17LinearCombinationISJ_Li1EffLNS1L_9ScaleType4KindE0ELNS_15FloatRoundStyleE2ESJ_EENS1_15EpilogueDefaultEEEEEvvEEEEvNT_6ParamsE,@function
        .size           _ZN7cutlass13device_kernelINS_4gemm6kernel13GemmUniversalIN4cute5tupleIJiiiiEEENS1_10collective13CollectiveMmaINS1_34MainloopSm90TmaGmmaWarpSpecializedILi4ENS5_IJNS4_1CILi1EEESB_SB_EEENS1_35KernelTmaWarpSpecializedCooperativeEEENS5_IJNSA_ILi128EEENSA_ILi256EEENSA_ILi64EEEEEENS_10bfloat16_tENS5_IJlSB_lEEESJ_SK_NS4_8TiledMMAINS4_8MMA_AtomIJNS4_4SM904GMMA28MMA_64x256x16_F32BF16BF16_SSILNSO_5MajorE0ELSQ_0ELNSO_7ScaleInE1ELSR_1EEEEEENS4_6LayoutINS5_IJNSA_ILi2EEESB_SB_EEENS5_IJSB_NSA_ILi0EEESX_EEEEENS5_IJNS4_10UnderscoreES10_S10_EEEEENS4_13SM90_TMA_LOADENS4_14ComposedLayoutINS4_7SwizzleILi3ELi4ELi3EEENS4_18smem_ptr_flag_bitsILi16EEENSU_INS5_IJNSA_ILi8EEESH_EEENS5_IJSH_SB_EEEEEEEvNS4_8identityES13_S1D_vS1E_EENS_8epilogue10collective6detail29Sm90TmaWarpSpecializedAdapterINS1H_15DefaultEpilogueISJ_SK_SK_NS1G_6thread17LinearCombinationISJ_Li1EffLNS1L_9ScaleType4KindE0ELNS_15FloatRoundStyleE2ESJ_EENS1_15EpilogueDefaultEEEEEvvEEEEvNT_6ParamsE,(.L_x_322 - _ZN7cutlass13device_kernelINS_4gemm6kernel13GemmUniversalIN4cute5tupleIJiiiiEEENS1_10collective13CollectiveMmaINS1_34MainloopSm90TmaGmmaWarpSpecializedILi4ENS5_IJNS4_1CILi1EEESB_SB_EEENS1_35KernelTmaWarpSpecializedCooperativeEEENS5_IJNSA_ILi128EEENSA_ILi256EEENSA_ILi64EEEEEENS_10bfloat16_tENS5_IJlSB_lEEESJ_SK_NS4_8TiledMMAINS4_8MMA_AtomIJNS4_4SM904GMMA28MMA_64x256x16_F32BF16BF16_SSILNSO_5MajorE0ELSQ_0ELNSO_7ScaleInE1ELSR_1EEEEEENS4_6LayoutINS5_IJNSA_ILi2EEESB_SB_EEENS5_IJSB_NSA_ILi0EEESX_EEEEENS5_IJNS4_10UnderscoreES10_S10_EEEEENS4_13SM90_TMA_LOADENS4_14ComposedLayoutINS4_7SwizzleILi3ELi4ELi3EEENS4_18smem_ptr_flag_bitsILi16EEENSU_INS5_IJNSA_ILi8EEESH_EEENS5_IJSH_SB_EEEEEEEvNS4_8identityES13_S1D_vS1E_EENS_8epilogue10collective6detail29Sm90TmaWarpSpecializedAdapterINS1H_15DefaultEpilogueISJ_SK_SK_NS1G_6thread17LinearCombinationISJ_Li1EffLNS1L_9ScaleType4KindE0ELNS_15FloatRoundStyleE2ESJ_EENS1_15EpilogueDefaultEEEEEvvEEEEvNT_6ParamsE)
        .other          _ZN7cutlass13device_kernelINS_4gemm6kernel13GemmUniversalIN4cute5tupleIJiiiiEEENS1_10collective13CollectiveMmaINS1_34MainloopSm90TmaGmmaWarpSpecializedILi4ENS5_IJNS4_1CILi1EEESB_SB_EEENS1_35KernelTmaWarpSpecializedCooperativeEEENS5_IJNSA_ILi128EEENSA_ILi256EEENSA_ILi64EEEEEENS_10bfloat16_tENS5_IJlSB_lEEESJ_SK_NS4_8TiledMMAINS4_8MMA_AtomIJNS4_4SM904GMMA28MMA_64x256x16_F32BF16BF16_SSILNSO_5MajorE0ELSQ_0ELNSO_7ScaleInE1ELSR_1EEEEEENS4_6LayoutINS5_IJNSA_ILi2EEESB_SB_EEENS5_IJSB_NSA_ILi0EEESX_EEEEENS5_IJNS4_10UnderscoreES10_S10_EEEEENS4_13SM90_TMA_LOADENS4_14ComposedLayoutINS4_7SwizzleILi3ELi4ELi3EEENS4_18smem_ptr_flag_bitsILi16EEENSU_INS5_IJNSA_ILi8EEESH_EEENS5_IJSH_SB_EEEEEEEvNS4_8identityES13_S1D_vS1E_EENS_8epilogue10collective6detail29Sm90TmaWarpSpecializedAdapterINS1H_15DefaultEpilogueISJ_SK_SK_NS1G_6thread17LinearCombinationISJ_Li1EffLNS1L_9ScaleType4KindE0ELNS_15FloatRoundStyleE2ESJ_EENS1_15EpilogueDefaultEEEEEvvEEEEvNT_6ParamsE,@"STO_CUDA_ENTRY STV_DEFAULT"
_ZN7cutlass13device_kernelINS_4gemm6kernel13GemmUniversalIN4cute5tupleIJiiiiEEENS1_10collective13CollectiveMmaINS1_34MainloopSm90TmaGmmaWarpSpecializedILi4ENS5_IJNS4_1CILi1EEESB_SB_EEENS1_35KernelTmaWarpSpecializedCooperativeEEENS5_IJNSA_ILi128EEENSA_ILi256EEENSA_ILi64EEEEEENS_10bfloat16_tENS5_IJlSB_lEEESJ_SK_NS4_8TiledMMAINS4_8MMA_AtomIJNS4_4SM904GMMA28MMA_64x256x16_F32BF16BF16_SSILNSO_5MajorE0ELSQ_0ELNSO_7ScaleInE1ELSR_1EEEEEENS4_6LayoutINS5_IJNSA_ILi2EEESB_SB_EEENS5_IJSB_NSA_ILi0EEESX_EEEEENS5_IJNS4_10UnderscoreES10_S10_EEEEENS4_13SM90_TMA_LOADENS4_14ComposedLayoutINS4_7SwizzleILi3ELi4ELi3EEENS4_18smem_ptr_flag_bitsILi16EEENSU_INS5_IJNSA_ILi8EEESH_EEENS5_IJSH_SB_EEEEEEEvNS4_8identityES13_S1D_vS1E_EENS_8epilogue10collective6detail29Sm90TmaWarpSpecializedAdapterINS1H_15DefaultEpilogueISJ_SK_SK_NS1G_6thread17LinearCombinationISJ_Li1EffLNS1L_9ScaleType4KindE0ELNS_15FloatRoundStyleE2ESJ_EENS1_15EpilogueDefaultEEEEEvvEEEEvNT_6ParamsE:
[----:B------:R-:W0:Y:S01]  /*0000*/  LDC R1, c[0x0][0x28] ;  /* 0x00000a00ff017b82 */ /* 0x000e220000000800 */
[----:B------:R-:W1:Y:S01]  /*0010*/  S2R R18, SR_TID.X ;  /* 0x0000000000127919 */ /* 0x000e620000002100 */
[----:B------:R-:W-:Y:S01]  /*0020*/  ELECT P0, URZ, PT ;  /* 0x00000000003f782f */ /* 0x000fe20003800000 */
[----:B------:R-:W-:Y:S01]  /*0030*/  BSSY B0, `(.L_x_0) ;  /* 0x000000f000007945 */ /* 0x000fe20003800000 */
[--C-:B-1----:R-:W-:Y:S02]  /*0040*/  SHF.R.U32.HI R0, RZ, 0x5, R18.reuse ;  /* 0x00000005ff007819 */ /* 0x102fe40000011612 */
[----:B------:R-:W-:-:S03]  /*0050*/  SHF.R.U32.HI R22, RZ, 0x7, R18 ;  /* 0x00000007ff167819 */ /* 0x000fc60000011612 */
[----:B------:R-:W1:Y:S04]  /*0060*/  SHFL.IDX PT, R5, R0, RZ, 0x1f ;  /* 0x00001fff00057589 */ /* 0x000e6800000e0000 */
[----:B------:R2:W3:Y:S01]  /*0070*/  SHFL.IDX PT, R8, R22, RZ, 0x1f ;  /* 0x00001fff16087589 */ /* 0x0004e200000e0000 */
[----:B-1----:R-:W-:-:S13]  /*0080*/  ISETP.NE.OR P0, PT, R5, RZ, !P0 ;  /* 0x000000ff0500720c */ /* 0x002fda0004705670 */
[----:B0-23--:R-:W-:Y:S05]  /*0090*/  @P0 BRA `(.L_x_1) ;  /* 0x0000000000200947 */ /* 0x00dfea0003800000 */
[----:B------:R-:W-:Y:S02]  /*00a0*/  ULDC.64 UR4, c[0x0][0x198] ;  /* 0x0000660000047ab9 */ /* 0x000fe40000000a00 */
[----:B------:R-:W-:Y:S02]  /*00b0*/  UIADD3 UR6, UP0, UR4, 0xf0, URZ ;  /* 0x000000f004067890 */ /* 0x000fe4000ff1e03f */
[----:B------:R-:W-:Y:S02]  /*00c0*/  UIADD3 UR4, UP1, UR4, 0x1f0, URZ ;  /* 0x000001f004047890 */ /* 0x000fe4000ff3e03f */
[----:B------:R-:W-:Y:S02]  /*00d0*/  UIADD3.X UR7, URZ, UR5, URZ, UP0, !UPT ;  /* 0x000000053f077290 */ /* 0x000fe400087fe43f */
[----:B------:R-:W-:-:S07]  /*00e0*/  UIADD3.X UR5, URZ, UR5, URZ, UP1, !UPT ;  /* 0x000000053f057290 */ /* 0x000fce0008ffe43f */
[----:B------:R0:W-:Y:S02]  /*00f0*/  UTMACCTL.PF [UR6] ;  /* 0x00000000060079b9 */ /* 0x0001e40008040000 */
[----:B------:R0:W-:Y:S02]  /*0100*/  UTMACCTL.PF [UR4] ;  /* 0x00000000040079b9 */ /* 0x0001e40008040000 */
[----:B0-----:R-:W-:Y:S01]  /*0110*/  NOP ;  /* 0x0000000000007918 */ /* 0x001fe20000000000 */
.L_x_1:
[----:B------:R-:W-:Y:S05]  /*0120*/  BSYNC B0 ;  /* 0x0000000000007941 */ /* 0x000fea0003800000 */
.L_x_0:
[----:B------:R-:W0:Y:S02]  /*0130*/  SHFL.IDX PT, R2, R0, RZ, 0x1f ;  /* 0x00001fff00027589 */ /* 0x000e2400000e0000 */
[----:B0-----:R-:W-:-:S13]  /*0140*/  ISETP.NE.AND P0, PT, R2, RZ, PT ;  /* 0x000000ff0200720c */ /* 0x001fda0003f05270 */
[----:B------:R-:W-:Y:S05]  /*0150*/  @P0 BRA `(.L_x_2) ;  /* 0x0000000000580947 */ /* 0x000fea0003800000 */
[----:B------:R-:W0:Y:S01]  /*0160*/  S2UR UR8, SR_CgaCtaId ;  /* 0x00000000000879c3 */ /* 0x000e220000008800 */
[----:B------:R-:W-:Y:S01]  /*0170*/  UMOV UR4, 0x400 ;  /* 0x0000040000047882 */ /* 0x000fe20000000000 */
[----:B------:R-:W-:Y:S01]  /*0180*/  UMOV UR5, 0x1 ;  /* 0x0000000100057882 */ /* 0x000fe20000000000 */
[----:B------:R-:W-:Y:S01]  /*0190*/  UMOV UR6, 0x100 ;  /* 0x0000010000067882 */ /* 0x000fe20000000000 */
[----:B------:R-:W-:Y:S01]  /*01a0*/  ELECT P0, URZ, PT ;  /* 0x00000000003f782f */ /* 0x000fe20003800000 */
[----:B------:R-:W-:-:S04]  /*01b0*/  UIADD3 UR6, -UR6, 0x100000, URZ ;  /* 0x0010000006067890 */ /* 0x000fc8000fffe13f */
[----:B------:R-:W-:Y:S02]  /*01c0*/  USHF.L.U32 UR7, UR6, 0xb, URZ ;  /* 0x0000000b06077899 */ /* 0x000fe4000800063f */
[----:B------:R-:W-:Y:S02]  /*01d0*/  USHF.L.U32 UR6, UR6, 0x1, URZ ;  /* 0x0000000106067899 */ /* 0x000fe4000800063f */
[----:B0-----:R-:W-:Y:S02]  /*01e0*/  ULEA UR8, UR8, UR4, 0x18 ;  /* 0x0000000408087291 */ /* 0x001fe4000f8ec03f */
[----:B------:R-:W-:-:S04]  /*01f0*/  UIADD3 UR4, -UR5, 0x100000, URZ ;  /* 0x0010000005047890 */ /* 0x000fc8000fffe13f */
[----:B------:R-:W-:Y:S02]  /*0200*/  USHF.L.U32 UR5, UR4, 0xb, URZ ;  /* 0x0000000b04057899 */ /* 0x000fe4000800063f */
[----:B------:R-:W-:Y:S01]  /*0210*/  USHF.L.U32 UR4, UR4, 0x1, URZ ;  /* 0x0000000104047899 */ /* 0x000fe2000800063f */
[----:B------:R-:W0:Y:S11]  /*0220*/  FENCE.VIEW.ASYNC.S ;  /* 0x00000000000073c6 */ /* 0x000e360000000000 */
[----:B0-----:R0:W1:Y:S01]  /*0230*/  SYNCS.EXCH.64 URZ, [UR8], UR4 ;  /* 0x00000004083f75b2 */ /* 0x0010620008000100 */
[----:B------:R0:W2:Y:S01]  /*0240*/  SYNCS.EXCH.64 URZ, [UR8+0x20], UR6 ;  /* 0x00002006083f75b2 */ /* 0x0000a20008000100 */
[----:B------:R0:W3:Y:S01]  /*0250*/  SYNCS.EXCH.64 URZ, [UR8+0x8], UR4 ;  /* 0x00000804083f75b2 */ /* 0x0000e20008000100 */
[----:B------:R0:W4:Y:S01]  /*0260*/  SYNCS.EXCH.64 URZ, [UR8+0x28], UR6 ;  /* 0x00002806083f75b2 */ /* 0x0001220008000100 */
[----:B------:R0:W0:Y:S01]  /*0270*/  SYNCS.EXCH.64 URZ, [UR8+0x10], UR4 ;  /* 0x00001004083f75b2 */ /* 0x0000220008000100 */
[----:B------:R0:W0:Y:S01]  /*0280*/  SYNCS.EXCH.64 URZ, [UR8+0x30], UR6 ;  /* 0x00003006083f75b2 */ /* 0x0000220008000100 */
[----:B------:R0:W0:Y:S01]  /*0290*/  SYNCS.EXCH.64 URZ, [UR8+0x18], UR4 ;  /* 0x00001804083f75b2 */ /* 0x0000220008000100 */
[----:B------:R0:W0:Y:S01]  /*02a0*/  SYNCS.EXCH.64 URZ, [UR8+0x38], UR6 ;  /* 0x00003806083f75b2 */ /* 0x0000220008000100 */
[----:B------:R-:W-:Y:S01]  /*02b0*/  NOP ;  /* 0x0000000000007918 */ /* 0x000fe20000000000 */
.L_x_2:
[----:B------:R-:W5:Y:S01]  /*02c0*/  SHFL.IDX PT, R0, R0, RZ, 0x1f ;  /* 0x00001fff00007589 */ /* 0x000f6200000e0000 */
[----:B------:R-:W-:Y:S01]  /*02d0*/  ELECT P0, URZ, PT ;  /* 0x00000000003f782f */ /* 0x000fe20003800000 */
[----:B------:R-:W1:Y:S01]  /*02e0*/  LDC R2, c[0x0][0x65c] ;  /* 0x00019700ff027b82 */ /* 0x000e620000000800 */
[----:B------:R-:W-:Y:S01]  /*02f0*/  SHF.R.S32.HI R6, RZ, 0x1f, R5 ;  /* 0x0000001fff067819 */ /* 0x000fe20000011405 */
[----:B------:R-:W2:Y:S01]  /*0300*/  S2R R3, SR_CTAID.Y ;  /* 0x0000000000037919 */ /* 0x000ea20000002600 */
[----:B0-----:R-:W-:Y:S01]  /*0310*/  UMOV UR4, 0x20 ;  /* 0x0000002000047882 */ /* 0x001fe20000000000 */
[----:B------:R-:W-:Y:S01]  /*0320*/  ISETP.NE.AND P2, PT, R8, RZ, PT ;  /* 0x000000ff0800720c */ /* 0x000fe20003f45270 */
[----:B------:R-:W-:Y:S01]  /*0330*/  NOP ;  /* 0x0000000000007918 */ /* 0x000fe20000000000 */
[----:B------:R-:W0:Y:S01]  /*0340*/  S2R R4, SR_CTAID.X ;  /* 0x0000000000047919 */ /* 0x000e220000002500 */
[----:B------:R-:W-:Y:S01]  /*0350*/  LEA.HI R6, R6, R5, RZ, 0x2 ;  /* 0x0000000506067211 */ /* 0x000fe200078f10ff */
[----:B------:R-:W-:Y:S01]  /*0360*/  NOP ;  /* 0x0000000000007918 */ /* 0x000fe20000000000 */
[----:B-----5:R-:W-:-:S02]  /*0370*/  ISETP.NE.OR P0, PT, R0, RZ, !P0 ;  /* 0x000000ff0000720c */ /* 0x020fc40004705670 */
[----:B-1----:R-:W-:-:S04]  /*0380*/  ISETP.NE.AND P3, PT, R2, 0x1, PT ;  /* 0x000000010200780c */ /* 0x002fc80003f65270 */
[----:B------:R-:W-:Y:S02]  /*0390*/  P2R R0, PR, RZ, 0x8 ;  /* 0x00000008ff007803 */ /* 0x000fe40000000000 */
[----:B------:R-:W-:-:S05]  /*03a0*/  LOP3.LUT R0, R6, 0xfffffffc, RZ, 0xc0, !PT ;  /* 0xfffffffc06007812 */ /* 0x000fca00078ec0ff */
[----:B------:R-:W-:Y:S01]  /*03b0*/  VOTEU.ALL UP0, P0 ;  /* 0x00000000003f7886 */ /* 0x000fe20000000000 */
[----:B------:R-:W-:Y:S01]  /*03c0*/  IMAD.IADD R0, R5, 0x1, -R0 ;  /* 0x0000000105007824 */ /* 0x000fe200078e0a00 */
[----:B------:R-:W0:Y:S01]  /*03d0*/  @P3 LDC R17, c[0x0][0x10] ;  /* 0x00000400ff113b82 */ /* 0x000e220000000800 */
[----:B------:R-:W-:Y:S01]  /*03e0*/  VOTEU.ALL UP1, P0 ;  /* 0x00000000003f7886 */ /* 0x000fe20000020000 */
[----:B--2---:R-:W-:Y:S01]  /*03f0*/  @P3 IMAD.MOV.U32 R6, RZ, RZ, R3 ;  /* 0x000000ffff063224 */ /* 0x004fe200078e0003 */
[----:B------:R-:W-:Y:S01]  /*0400*/  @!UP0 UMOV UR6, 0x400 ;  /* 0x0000040000068882 */ /* 0x000fe20000000000 */
[----:B------:R-:W-:-:S04]  /*0410*/  @!UP0 UIADD3 UR4, -UR4, 0x100000, URZ ;  /* 0x0010000004048890 */ /* 0x000fc8000fffe13f */
[----:B------:R-:W-:Y:S02]  /*0420*/  @!UP0 USHF.L.U32 UR5, UR4, 0xb, URZ ;  /* 0x0000000b04058899 */ /* 0x000fe4000800063f */
[----:B------:R-:W-:Y:S01]  /*0430*/  @!UP0 USHF.L.U32 UR4, UR4, 0x1, URZ ;  /* 0x0000000104048899 */ /* 0x000fe2000800063f */
[----:B------:R-:W-:Y:S02]  /*0440*/  @P3 IMAD.MOV.U32 R7, RZ, RZ, RZ ;  /* 0x000000ffff073224 */ /* 0x000fe400078e00ff */
[----:B------:R-:W-:Y:S01]  /*0450*/  IMAD.MOV.U32 R5, RZ, RZ, RZ ;  /* 0x000000ffff057224 */ /* 0x000fe200078e00ff */
[----:B------:R-:W1:Y:S01]  /*0460*/  @!UP0 S2UR UR7, SR_CgaCtaId ;  /* 0x00000000000789c3 */ /* 0x000e620000008800 */
[----:B------:R-:W-:-:S07]  /*0470*/  @P3 IMAD.MOV.U32 R11, RZ, RZ, RZ ;  /* 0x000000ffff0b3224 */ /* 0x000fce00078e00ff */
[----:B------:R-:W2:Y:S01]  /*0480*/  @!P3 LDC R9, c[0x0][0xc] ;  /* 0x00000300ff09bb82 */ /* 0x000ea20000000800 */
[----:B0-----:R-:W-:-:S04]  /*0490*/  @P3 IMAD.WIDE.U32 R16, R4, R17, R6 ;  /* 0x0000001104103225 */ /* 0x001fc800078e0006 */
[----:B------:R-:W-:Y:S01]  /*04a0*/  @P3 IMAD.IADD R17, R17, 0x1, R11 ;  /* 0x0000000111113824 */ /* 0x000fe200078e020b */
[----:B-1----:R-:W-:Y:S01]  /*04b0*/  @!UP0 ULEA UR6, UR7, UR6, 0x18 ;  /* 0x0000000607068291 */ /* 0x002fe2000f8ec03f */
[----:B------:R-:W-:Y:S01]  /*04c0*/  VOTEU.ALL UP0, P0 ;  /* 0x00000000003f7886 */ /* 0x000fe20000000000 */
[----:B------:R-:W-:-:S04]  /*04d0*/  ISETP.NE.AND P0, PT, R0, 0x3, PT ;  /* 0x000000030000780c */ /* 0x000fc80003f05270 */
[----:B------:R-:W-:Y:S01]  /*04e0*/  ISETP.EQ.OR P0, PT, R0, RZ, !P0 ;  /* 0x000000ff0000720c */ /* 0x000fe20004702670 */
[----:B--2---:R-:W-:-:S03]  /*04f0*/  @!P3 IMAD.WIDE.U32 R6, R9, R3, R4 ;  /* 0x000000030906b225 */ /* 0x004fc600078e0004 */
[C---:B------:R-:W-:Y:S01]  /*0500*/  ISETP.EQ.AND P0, PT, R8.reuse, RZ, P0 ;  /* 0x000000ff0800720c */ /* 0x040fe20000702270 */
[----:B------:R-:W-:Y:S01]  /*0510*/  VIADD R8, R8, 0xffffffff ;  /* 0xffffffff08087836 */ /* 0x000fe20000000000 */
[----:B------:R-:W0:Y:S02]  /*0520*/  FENCE.VIEW.ASYNC.S ;  /* 0x00000000000073c6 */ /* 0x000e240000000000 */
[----:B0-----:R0:W3:Y:S01]  /*0530*/  @!UP0 SYNCS.EXCH.64 URZ, [UR6+0x50], UR4 ;  /* 0x00005004063f85b2 */ /* 0x0010e20008000100 */
[----:B------:R-:W-:Y:S01]  /*0540*/  @!P3 IMAD.MOV.U32 R16, RZ, RZ, R6 ;  /* 0x000000ffff10b224 */ /* 0x000fe200078e0006 */
[----:B------:R-:W-:Y:S01]  /*0550*/  SEL R19, RZ, 0x1, !P0 ;  /* 0x00000001ff137807 */ /* 0x000fe20004000000 */
[----:B------:R-:W-:Y:S01]  /*0560*/  @!P3 IMAD.MOV.U32 R17, RZ, RZ, R7 ;  /* 0x000000ffff11b224 */ /* 0x000fe200078e0007 */
[----:B------:R-:W-:-:S04]  /*0570*/  ISETP.GE.U32.AND P1, PT, R8, 0x2, PT ;  /* 0x000000020800780c */ /* 0x000fc80003f26070 */
[----:B------:R-:W-:Y:S01]  /*0580*/  SEL R19, R19, 0x2, P1 ;  /* 0x0000000213137807 */ /* 0x000fe20000800000 */
[----:B------:R0:W3:Y:S01]  /*0590*/  @!UP1 SYNCS.EXCH.64 URZ, [UR6+0x58], UR4 ;  /* 0x00005804063f95b2 */ /* 0x0000e20008000100 */
[----:B------:R-:W-:Y:S01]  /*05a0*/  NOP ;  /* 0x0000000000007918 */ /* 0x000fe20000000000 */
[----:B---34-:R-:W-:Y:S06]  /*05b0*/  BAR.SYNC.DEFER_BLOCKING 0x0 ;  /* 0x0000000000007b1d */ /* 0x018fec0000010000 */
[----:B------:R-:W-:Y:S05]  /*05c0*/  @!P2 BRA `(.L_x_3) ;  /* 0x000000980068a947 */ /* 0x000fea0003800000 */
[----:B------:R-:W-:-:S13]  /*05d0*/  ISETP.GT.U32.AND P0, PT, R8, 0x1, PT ;  /* 0x000000010800780c */ /* 0x000fda0003f04070 */
[----:B0-----:R-:W-:Y:S05]  /*05e0*/  @P0 EXIT ;  /* 0x000000000000094d */ /* 0x001fea0003800000 */
[----:B------:R-:W-:Y:S01]  /*05f0*/  ULDC.64 UR4, c[0x0][0x650] ;  /* 0x0001940000047ab9 */ /* 0x000fe20000000a00 */
[----:B------:R-:W-:Y:S01]  /*0600*/  PRMT R0, RZ, 0x7610, R0 ;  /* 0x00007610ff007816 */ /* 0x000fe20000000000 */
[----:B------:R-:W-:Y:S01]  /*0610*/  IMAD.MOV.U32 R153, RZ, RZ, -0x1 ;  /* 0xffffffffff997424 */ /* 0x000fe200078e00ff */
[----:B------:R-:W-:Y:S01]  /*0620*/  ISETP.GE.U32.AND P0, PT, R16, UR4, PT ;  /* 0x0000000410007c0c */ /* 0x000fe2000bf06070 */
[----:B------:R-:W-:Y:S02]  /*0630*/  IMAD.MOV.U32 R152, RZ, RZ, -0x1 ;  /* 0xffffffffff987424 */ /* 0x000fe400078e00ff */
[----:B------:R-:W-:Y:S01]  /*0640*/  IMAD.MOV.U32 R23, RZ, RZ, -0x1 ;  /* 0xffffffffff177424 */ /* 0x000fe200078e00ff */
[----:B------:R-:W-:-:S13]  /*0650*/  ISETP.GE.U32.AND.EX P0, PT, R17, UR5, PT, P0 ;  /* 0x0000000511007c0c */ /* 0x000fda000bf06100 */
[----:B------:R-:W-:Y:S05]  /*0660*/  @P0 BRA `(.L_x_4) ;  /* 0x0000000400540947 */ /* 0x000fea0003800000 */
[----:B------:R-:W0:Y:S01]  /*0670*/  LDC.64 R14, c[0x0][0x628] ;  /* 0x00018a00ff0e7b82 */ /* 0x000e220000000a00 */
[----:B------:R-:W-:Y:S02]  /*0680*/  IMAD.MOV.U32 R6, RZ, RZ, R16 ;  /* 0x000000ffff067224 */ /* 0x000fe400078e0010 */
[----:B------:R-:W-:-:S05]  /*0690*/  IMAD.MOV.U32 R7, RZ, RZ, R17 ;  /* 0x000000ffff077224 */ /* 0x000fca00078e0011 */
[----:B------:R-:W1:Y:S08]  /*06a0*/  LDC R0, c[0x0][0x630] ;  /* 0x00018c00ff007b82 */ /* 0x000e700000000800 */
[----:B------:R-:W2:Y:S01]  /*06b0*/  LDC.64 R20, c[0x0][0x620] ;  /* 0x00018800ff147b82 */ /* 0x000ea20000000a00 */
[----:B0-----:R-:W-:-:S04]  /*06c0*/  ISETP.NE.U32.AND P0, PT, R14, RZ, PT ;  /* 0x000000ff0e00720c */ /* 0x001fc80003f05070 */
[----:B------:R-:W-:-:S13]  /*06d0*/  ISETP.NE.AND.EX P0, PT, R15, RZ, PT, P0 ;  /* 0x000000ff0f00720c */ /* 0x000fda0003f05300 */
[----:B-12---:R-:W-:Y:S05]  /*06e0*/  @!P0 BRA `(.L_x_5) ;  /* 0x0000000000288947 */ /* 0x006fea0003800000 */
[----:B------:R-:W0:Y:S02]  /*06f0*/  LDC R11, c[0x0][0x634] ;  /* 0x00018d00ff0b7b82 */ /* 0x000e240000000800 */
[----:B0-----:R-:W-:-:S05]  /*0700*/  IADD3 R11, P0, R16, R11, RZ ;  /* 0x0000000b100b7210 */ /* 0x001fca0007f1e0ff */
[----:B------:R-:W-:-:S04]  /*0710*/  IMAD.X R13, RZ, RZ, R17, P0 ;  /* 0x000000ffff0d7224 */ /* 0x000fc800000e0611 */
[----:B------:R-:W-:-:S04]  /*0720*/  IMAD.WIDE.U32 R6, R13, R14, RZ ;  /* 0x0000000e0d067225 */ /* 0x000fc800078e00ff */
[----:B------:R-:W-:-:S04]  /*0730*/  IMAD.WIDE.U32 R8, P0, R11, R15, R6 ;  /* 0x0000000f0b087225 */ /* 0x000fc80007800006 */
[----:B------:R-:W-:-:S04]  /*0740*/  IMAD.WIDE.U32 R6, R11, R14, RZ ;  /* 0x0000000e0b067225 */ /* 0x000fc800078e00ff */
[----:B------:R-:W-:Y:S01]  /*0750*/  IMAD.X R11, RZ, RZ, RZ, P0 ;  /* 0x000000ffff0b7224 */ /* 0x000fe200000e06ff */
[----:B------:R-:W-:Y:S01]  /*0760*/  IADD3 RZ, P0, R7, R8, RZ ;  /* 0x0000000807ff7210 */ /* 0x000fe20007f1e0ff */
[----:B------:R-:W-:-:S04]  /*0770*/  IMAD.MOV.U32 R10, RZ, RZ, R9 ;  /* 0x000000ffff0a7224 */ /* 0x000fc800078e0009 */
[----:B------:R-:W-:-:S08]  /*0780*/  IMAD.WIDE.U32.X R6, R13, R15, R10, P0 ;  /* 0x0000000f0d067225 */ /* 0x000fd000000e040a */
.L_x_5:
[-CC-:B------:R-:W-:Y:S01]  /*0790*/  SHF.R.U64 R23, R6, R0.reuse, R7.reuse ;  /* 0x0000000006177219 */ /* 0x180fe20000001207 */
[----:B------:R-:W0:Y:S01]  /*07a0*/  LDC R10, c[0x0][0x618] ;  /* 0x00018600ff0a7b82 */ /* 0x000e220000000800 */
[----:B------:R-:W-:Y:S01]  /*07b0*/  SHF.R.U32.HI R5, RZ, R0, R7 ;  /* 0x00000000ff057219 */ /* 0x000fe20000011607 */
[----:B------:R-:W-:Y:S01]  /*07c0*/  ULDC UR4, c[0x0][0x150] ;  /* 0x0000540000047ab9 */ /* 0x000fe20000000800 */
[----:B------:R-:W-:Y:S02]  /*07d0*/  IADD3 R9, P0, RZ, -R23, RZ ;  /* 0x80000017ff097210 */ /* 0x000fe40007f1e0ff */
[----:B------:R-:W-:-:S03]  /*07e0*/  I2FP.F32.U32 R0, R4 ;  /* 0x0000000400007245 */ /* 0x000fc60000201000 */
[----:B------:R-:W1:Y:S01]  /*07f0*/  LDC.64 R28, c[0x0][0x640] ;  /* 0x00019000ff1c7b82 */ /* 0x000e620000000a00 */
[----:B------:R-:W-:Y:S02]  /*0800*/  IMAD.X R11, RZ, RZ, ~R5, P0 ;  /* 0x000000ffff0b7224 */ /* 0x000fe400000e0e05 */
[----:B------:R-:W-:Y:S01]  /*0810*/  FMUL R0, R0, UR4 ;  /* 0x0000000400007c20 */ /* 0x000fe20008400000 */
[----:B------:R-:W-:Y:S01]  /*0820*/  IMAD.WIDE.U32 R6, R9, R20, R16 ;  /* 0x0000001409067225 */ /* 0x000fe200078e0010 */
[----:B------:R-:W-:-:S03]  /*0830*/  ULDC UR4, c[0x0][0x154] ;  /* 0x0000550000047ab9 */ /* 0x000fc60000000800 */
[----:B------:R-:W-:Y:S01]  /*0840*/  IMAD R8, R11, R20, RZ ;  /* 0x000000140b087224 */ /* 0x000fe200078e02ff */
[----:B------:R-:W2:Y:S01]  /*0850*/  LDC R5, c[0x0][0x144] ;  /* 0x00005100ff057b82 */ /* 0x000ea20000000800 */
[----:B------:R-:W3:Y:S02]  /*0860*/  F2I.U32.TRUNC.NTZ R0, R0 ;  /* 0x0000000000007305 */ /* 0x000ee4000020f000 */
[----:B------:R-:W-:-:S04]  /*0870*/  IMAD R9, R9, R21, R8 ;  /* 0x0000001509097224 */ /* 0x000fc800078e0208 */
[----:B------:R-:W-:Y:S01]  /*0880*/  IMAD.IADD R7, R7, 0x1, R9 ;  /* 0x0000000107077824 */ /* 0x000fe200078e0209 */
[----:B------:R-:W4:Y:S01]  /*0890*/  LDC R12, c[0x0][0x608] ;  /* 0x00018200ff0c7b82 */ /* 0x000f220000000800 */
[----:B------:R-:W-:-:S03]  /*08a0*/  IMAD.MOV.U32 R9, RZ, RZ, -0x1 ;  /* 0xffffffffff097424 */ /* 0x000fc600078e00ff */
[-CC-:B0-----:R-:W-:Y:S02]  /*08b0*/  SHF.R.U64 R20, R6, R10.reuse, R7.reuse ;  /* 0x0000000a06147219 */ /* 0x181fe40000001207 */
[----:B------:R-:W-:Y:S02]  /*08c0*/  I2FP.F32.U32 R6, R3 ;  /* 0x0000000300067245 */ /* 0x000fe40000201000 */
[----:B------:R-:W0:Y:S01]  /*08d0*/  LDC R26, c[0x0][0x658] ;  /* 0x00019600ff1a7b82 */ /* 0x000e220000000800 */
[----:B-1----:R-:W-:Y:S01]  /*08e0*/  ISETP.NE.U32.AND P0, PT, R28, RZ, PT ;  /* 0x000000ff1c00720c */ /* 0x002fe20003f05070 */
[----:B---3--:R-:W-:Y:S01]  /*08f0*/  IMAD.MOV R8, RZ, RZ, -R0 ;  /* 0x000000ffff087224 */ /* 0x008fe200078e0a00 */
[----:B------:R-:W-:Y:S01]  /*0900*/  SHF.R.U32.HI R7, RZ, R10, R7 ;  /* 0x0000000aff077219 */ /* 0x000fe20000011607 */
[----:B------:R-:W-:Y:S01]  /*0910*/  FMUL R6, R6, UR4 ;  /* 0x0000000406067c20 */ /* 0x000fe20008400000 */
[----:B------:R-:W-:-:S03]  /*0920*/  ISETP.NE.AND.EX P0, PT, R29, RZ, PT, P0 ;  /* 0x000000ff1d00720c */ /* 0x000fc60003f05300 */
[----:B------:R-:W1:Y:S01]  /*0930*/  LDC R14, c[0x0][0x148] ;  /* 0x00005200ff0e7b82 */ /* 0x000e620000000800 */
[----:B--2---:R-:W-:-:S07]  /*0940*/  IMAD R0, R5, R8, R4 ;  /* 0x0000000805007224 */ /* 0x004fce00078e0204 */
[----:B------:R-:W2:Y:S01]  /*0950*/  LDC R24, c[0x0][0x600] ;  /* 0x00018000ff187b82 */ /* 0x000ea20000000800 */
[-CC-:B----4-:R-:W-:Y:S02]  /*0960*/  SHF.R.U64 R30, R20, R12.reuse, R7.reuse ;  /* 0x0000000c141e7219 */ /* 0x190fe40000001207 */
[----:B------:R-:W-:Y:S01]  /*0970*/  SHF.R.U32.HI R5, RZ, R12, R7 ;  /* 0x0000000cff057219 */ /* 0x000fe20000011607 */
[----:B------:R-:W-:Y:S01]  /*0980*/  IMAD.MOV.U32 R7, RZ, RZ, 0x1 ;  /* 0x00000001ff077424 */ /* 0x000fe200078e00ff */
[----:B------:R3:W4:Y:S03]  /*0990*/  F2I.U32.TRUNC.NTZ R12, R6 ;  /* 0x00000006000c7305 */ /* 0x000726000020f000 */
[----:B------:R-:W1:Y:S01]  /*09a0*/  LDC R15, c[0x0][0x648] ;  /* 0x00019200ff0f7b82 */ /* 0x000e620000000800 */
[-C--:B0-----:R-:W-:Y:S02]  /*09b0*/  SHF.L.U32 R4, R9, R26.reuse, RZ ;  /* 0x0000001a09047219 */ /* 0x081fe400000006ff */
[----:B------:R-:W-:-:S02]  /*09c0*/  SHF.R.U64 R32, R30, R26, R5 ;  /* 0x0000001a1e207219 */ /* 0x000fc40000001205 */
[----:B------:R-:W-:Y:S02]  /*09d0*/  LOP3.LUT R11, RZ, R4, RZ, 0x33, !PT ;  /* 0x00000004ff0b7212 */ /* 0x000fe400078e33ff */
[-C--:B------:R-:W-:Y:S01]  /*09e0*/  SHF.R.U32.HI R5, RZ, R26.reuse, R5 ;  /* 0x0000001aff057219 */ /* 0x080fe20000011605 */
[----:B------:R-:W0:Y:S01]  /*09f0*/  LDC R21, c[0x0][0x638] ;  /* 0x00018e00ff157b82 */ /* 0x000e220000000800 */
[----:B------:R-:W-:Y:S01]  /*0a00*/  SHF.L.U32 R10, R7, R26, RZ ;  /* 0x0000001a070a7219 */ /* 0x000fe200000006ff */
[----:B------:R-:W-:-:S06]  /*0a10*/  IMAD.MOV.U32 R4, RZ, RZ, R32 ;  /* 0x000000ffff047224 */ /* 0x000fcc00078e0020 */
[----:B------:R-:W0:Y:S01]  /*0a20*/  LDC R153, c[0x0][0x610] ;  /* 0x00018400ff997b82 */ /* 0x000e220000000800 */
[----:B---34-:R-:W-:Y:S05]  /*0a30*/  @!P0 BRA `(.L_x_6) ;  /* 0x0000000000288947 */ /* 0x018fea0003800000 */
[----:B------:R-:W3:Y:S02]  /*0a40*/  LDC R9, c[0x0][0x64c] ;  /* 0x00019300ff097b82 */ /* 0x000ee40000000800 */
[----:B---3--:R-:W-:-:S05]  /*0a50*/  IADD3 R9, P0, R32, R9, RZ ;  /* 0x0000000920097210 */ /* 0x008fca0007f1e0ff */
        /* <DEDUP_REMOVED lines=8> */
.L_x_6:
[----:B-1----:R-:W-:Y:S01]  /*0ae0*/  SHF.R.U64 R4, R4, R15, R5 ;  /* 0x0000000f04047219 */ /* 0x002fe20000001205 */
[----:B--2---:R-:W-:Y:S01]  /*0af0*/  VIADD R5, R24, 0xffffffff ;  /* 0xffffffff18057836 */ /* 0x004fe20000000000 */
[----:B------:R-:W-:Y:S01]  /*0b00*/  LOP3.LUT R11, R30, R11, RZ, 0xc0, !PT ;  /* 0x0000000b1e0b7212 */ /* 0x000fe200078ec0ff */
[----:B------:R-:W-:Y:S02]  /*0b10*/  IMAD.MOV R12, RZ, RZ, -R12 ;  /* 0x000000ffff0c7224 */ /* 0x000fe400078e0a0c */
[----:B------:R-:W-:Y:S02]  /*0b20*/  IMAD.MOV R6, RZ, RZ, -R4 ;  /* 0x000000ffff067224 */ /* 0x000fe400078e0a04 */
[----:B------:R-:W-:Y:S01]  /*0b30*/  IMAD R11, R10, R4, R11 ;  /* 0x000000040a0b7224 */ /* 0x000fe200078e020b */
[----:B------:R-:W-:Y:S01]  /*0b40*/  LOP3.LUT R4, R20, R5, RZ, 0xc0, !PT ;  /* 0x0000000514047212 */ /* 0x000fe200078ec0ff */
[----:B------:R-:W-:Y:S02]  /*0b50*/  @P3 IMAD R0, R14, R12, R3 ;  /* 0x0000000c0e003224 */ /* 0x000fe400078e0203 */
[----:B0-----:R-:W-:-:S02]  /*0b60*/  IMAD R3, R6, R21, R32 ;  /* 0x0000001506037224 */ /* 0x001fc400078e0220 */
[----:B------:R-:W-:Y:S02]  /*0b70*/  IMAD R153, R11, R153, R0 ;  /* 0x000000990b997224 */ /* 0x000fe400078e0200 */
[----:B------:R-:W-:Y:S02]  /*0b80*/  IMAD R4, R3, R24, R4 ;  /* 0x0000001803047224 */ /* 0x000fe400078e0204 */
[----:B------:R-:W-:-:S03]  /*0b90*/  IMAD.MOV.U32 R0, RZ, RZ, 0x1 ;  /* 0x00000001ff007424 */ /* 0x000fc600078e00ff */
[----:B------:R-:W-:Y:S02]  /*0ba0*/  SEL R152, R4, R153, !P3 ;  /* 0x0000009904987207 */ /* 0x000fe40005800000 */
[----:B------:R-:W-:-:S07]  /*0bb0*/  SEL R153, R153, R4, !P3 ;  /* 0x0000000499997207 */ /* 0x000fce0005800000 */
.L_x_4:
[----:B------:R-:W-:-:S08]  /*0bc0*/  NOP ;  /* 0x0000000000007918 */ /* 0x000fd00000000000 */
[----:B------:R-:W0:Y:S02]  /*0bd0*/  USETMAXREG.TRY_ALLOC.CTAPOOL UP0, 0xe8 ;  /* 0x000000e8000079c8 */ /* 0x000e240008000600 */
[----:B0-----:R-:W-:-:S13]  /*0be0*/  PLOP3.LUT P0, PT, PT, PT, UP0, 0x80, 0x0 ;  /* 0x000000000000781c */ /* 0x001fda0003f0f008 */
[----:B------:R-:W-:Y:S05]  /*0bf0*/  @!P0 BRA `(.L_x_4) ;  /* 0xfffffffc00f08947 */ /* 0x000fea000383ffff */
[----:B------:R-:W-:Y:S01]  /*0c00*/  ULDC.64 UR4, c[0x0][0x598] ;  /* 0x0001660000047ab9 */ /* 0x000fe20000000a00 */
[----:B------:R-:W-:Y:S01]  /*0c10*/  ULDC.64 UR36, c[0x0][0x208] ;  /* 0x0000820000247ab9 */ /* 0x000fe20000000a00 */
[----:B------:R-:W-:-:S04]  /*0c20*/  ISETP.NE.U32.AND P0, PT, RZ, UR4, PT ;  /* 0x00000004ff007c0c */ /* 0x000fc8000bf05070 */
[----:B------:R-:W-:-:S13]  /*0c30*/  ISETP.NE.AND.EX P0, PT, RZ, UR5, PT, P0 ;  /* 0x00000005ff007c0c */ /* 0x000fda000bf05300 */
[----:B------:R-:W-:Y:S05]  /*0c40*/  @!P0 BRA `(.L_x_7) ;  /* 0x00000000001c8947 */ /* 0x000fea0003800000 */
[----:B------:R-:W0:Y:S02]  /*0c50*/  LDC.64 R4, c[0x0][0x598] ;  /* 0x00016600ff047b82 */ /* 0x000e240000000a00 */
[----:B0-----:R-:W2:Y:S02]  /*0c60*/  LDG.E.64 R4, desc[UR36][R4.64] ;  /* 0x0000002404047981 */ /* 0x001ea4000c1e1b00 */
[----:B--2---:R-:W-:-:S04]  /*0c70*/  ISETP.NE.U32.AND P0, PT, R4, RZ, PT ;  /* 0x000000ff0400720c */ /* 0x004fc80003f05070 */
[----:B------:R-:W-:-:S13]  /*0c80*/  ISETP.NE.AND.EX P0, PT, R5, RZ, PT, P0 ;  /* 0x000000ff0500720c */ /* 0x000fda0003f05300 */
[----:B------:R-:W-:Y:S05]  /*0c90*/  @!P0 BRA `(.L_x_7) ;  /* 0x0000000000088947 */ /* 0x000fea0003800000 */
[----:B------:R0:W5:Y:S01]  /*0ca0*/  LD.E R154, desc[UR36][R4.64] ;  /* 0x00000024049a7980 */ /* 0x000162000c101900 */
[----:B------:R-:W-:Y:S05]  /*0cb0*/  BRA `(.L_x_8) ;  /* 0x0000000000247947 */ /* 0x000fea0003800000 */
.L_x_7:
[----:B------:R-:W-:Y:S02]  /*0cc0*/  ULDC.64 UR4, c[0x0][0x588] ;  /* 0x0001620000047ab9 */ /* 0x000fe40000000a00 */
[----:B------:R-:W-:-:S04]  /*0cd0*/  ISETP.NE.U32.AND P0, PT, RZ, UR4, PT ;  /* 0x00000004ff007c0c */ /* 0x000fc8000bf05070 */
[----:B------:R-:W-:-:S13]  /*0ce0*/  ISETP.NE.AND.EX P0, PT, RZ, UR5, PT, P0 ;  /* 0x00000005ff007c0c */ /* 0x000fda000bf05300 */
[----:B------:R-:W-:Y:S05]  /*0cf0*/  @!P0 BRA `(.L_x_9) ;  /* 0x00000000000c8947 */ /* 0x000fea0003800000 */
[----:B------:R-:W0:Y:S02]  /*0d00*/  LDC.64 R154, c[0x0][0x588] ;  /* 0x00016200ff9a7b82 */ /* 0x000e240000000a00 */
[----:B0-----:R1:W5:Y:S01]  /*0d10*/  LDG.E R154, desc[UR36][R154.64] ;  /* 0x000000249a9a7981 */ /* 0x001362000c1e1900 */
[----:B------:R-:W-:Y:S05]  /*0d20*/  BRA `(.L_x_8) ;  /* 0x0000000000087947 */ /* 0x000fea0003800000 */
.L_x_9:
[----:B------:R-:W-:Y:S02]  /*0d30*/  ULDC UR4, c[0x0][0x580] ;  /* 0x0001600000047ab9 */ /* 0x000fe40000000800 */
[----:B------:R-:W-:-:S07]  /*0d40*/  IMAD.U32 R154, RZ, RZ, UR4 ;  /* 0x00000004ff9a7e24 */ /* 0x000fce000f8e00ff */
.L_x_8:
[----:B------:R-:W-:Y:S02]  /*0d50*/  ULDC.64 UR4, c[0x0][0x5a0] ;  /* 0x0001680000047ab9 */ /* 0x000fe40000000a00 */
[----:B------:R-:W-:-:S04]  /*0d60*/  ISETP.NE.U32.AND P0, PT, RZ, UR4, PT ;  /* 0x00000004ff007c0c */ /* 0x000fc8000bf05070 */
[----:B------:R-:W-:-:S13]  /*0d70*/  ISETP.NE.AND.EX P0, PT, RZ, UR5, PT, P0 ;  /* 0x00000005ff007c0c */ /* 0x000fda000bf05300 */
[----:B------:R-:W-:Y:S05]  /*0d80*/  @!P0 BRA `(.L_x_10) ;  /* 0x00000000001c8947 */ /* 0x000fea0003800000 */
[----:B0-----:R-:W0:Y:S02]  /*0d90*/  LDC.64 R4, c[0x0][0x5a0] ;  /* 0x00016800ff047b82 */ /* 0x001e240000000a00 */
[----:B0-----:R-:W2:Y:S02]  /*0da0*/  LDG.E.64 R4, desc[UR36][R4.64] ;  /* 0x0000002404047981 */ /* 0x001ea4000c1e1b00 */
[----:B--2---:R-:W-:-:S04]  /*0db0*/  ISETP.NE.U32.AND P0, PT, R4, RZ, PT ;  /* 0x000000ff0400720c */ /* 0x004fc80003f05070 */
[----:B------:R-:W-:-:S13]  /*0dc0*/  ISETP.NE.AND.EX P0, PT, R5, RZ, PT, P0 ;  /* 0x000000ff0500720c */ /* 0x000fda0003f05300 */
[----:B------:R-:W-:Y:S05]  /*0dd0*/  @!P0 BRA `(.L_x_10) ;  /* 0x0000000000088947 */ /* 0x000fea0003800000 */
[----:B-1----:R0:W5:Y:S01]  /*0de0*/  LD.E R155, desc[UR36][R4.64] ;  /* 0x00000024049b7980 */ /* 0x002162000c101900 */
[----:B------:R-:W-:Y:S05]  /*0df0*/  BRA `(.L_x_11) ;  /* 0x0000000000247947 */ /* 0x000fea0003800000 */
.L_x_10:
[----:B------:R-:W-:Y:S02]  /*0e00*/  ULDC.64 UR4, c[0x0][0x590] ;  /* 0x0001640000047ab9 */ /* 0x000fe40000000a00 */
[----:B------:R-:W-:-:S04]  /*0e10*/  ISETP.NE.U32.AND P0, PT, RZ, UR4, PT ;  /* 0x00000004ff007c0c */ /* 0x000fc8000bf05070 */
[----:B------:R-:W-:-:S13]  /*0e20*/  ISETP.NE.AND.EX P0, PT, RZ, UR5, PT, P0 ;  /* 0x00000005ff007c0c */ /* 0x000fda000bf05300 */
[----:B------:R-:W-:Y:S05]  /*0e30*/  @!P0 BRA `(.L_x_12) ;  /* 0x00000000000c8947 */ /* 0x000fea0003800000 */
[----:B0-----:R-:W1:Y:S02]  /*0e40*/  LDC.64 R4, c[0x0][0x590] ;  /* 0x00016400ff047b82 */ /* 0x001e640000000a00 */
[----:B-1----:R1:W5:Y:S01]  /*0e50*/  LDG.E R155, desc[UR36][R4.64] ;  /* 0x00000024049b7981 */ /* 0x002362000c1e1900 */
[----:B------:R-:W-:Y:S05]  /*0e60*/  BRA `(.L_x_11) ;  /* 0x0000000000087947 */ /* 0x000fea0003800000 */
.L_x_12:
[----:B------:R-:W-:Y:S02]  /*0e70*/  ULDC UR4, c[0x0][0x584] ;  /* 0x0001610000047ab9 */ /* 0x000fe40000000800 */
[----:B-1----:R-:W-:-:S07]  /*0e80*/  IMAD.U32 R155, RZ, RZ, UR4 ;  /* 0x00000004ff9b7e24 */ /* 0x002fce000f8e00ff */
.L_x_11:
[----:B------:R-:W-:-:S13]  /*0e90*/  LOP3.LUT P0, RZ, R0, 0xff, RZ, 0xc0, !PT ;  /* 0x000000ff00ff7812 */ /* 0x000fda000780c0ff */
[----:B------:R-:W-:Y:S05]  /*0ea0*/  @!P0 EXIT ;  /* 0x000000000000894d */ /* 0x000fea0003800000 */
[----:B------:R-:W-:Y:S01]  /*0eb0*/  ULDC UR4, c[0x0][0x28c] ;  /* 0x0000a30000047ab9 */ /* 0x000fe20000000800 */
[----:B------:R-:W-:Y:S01]  /*0ec0*/  LOP3.LUT R158, R19, 0x1, RZ, 0xfc, !PT ;  /* 0x00000001139e7812 */ /* 0x000fe200078efcff */
[----:B------:R-:W-:Y:S01]  /*0ed0*/  UIADD3 UR4, UR4, 0x3f, URZ ;  /* 0x0000003f04047890 */ /* 0x000fe2000fffe03f */
[----:B------:R-:W-:Y:S01]  /*0ee0*/  UMOV UR38, URZ ;  /* 0x0000003f00267c82 */ /* 0x000fe20008000000 */
[----:B------:R-:W-:Y:S02]  /*0ef0*/  UMOV UR39, URZ ;  /* 0x0000003f00277c82 */ /* 0x000fe40008000000 */
[----:B------:R-:W-:-:S04]  /*0f00*/  USHF.R.S32.HI UR5, URZ, 0x1f, UR4 ;  /* 0x0000001f3f057899 */ /* 0x000fc80008011404 */
[----:B------:R-:W-:-:S04]  /*0f10*/  ULEA.HI UR5, UR5, UR4, URZ, 0x6 ;  /* 0x0000000405057291 */ /* 0x000fc8000f8f303f */
[----:B------:R-:W-:-:S12]  /*0f20*/  USHF.R.S32.HI UR40, URZ, 0x6, UR5 ;  /* 0x000000063f287899 */ /* 0x000fd80008011405 */
.L_x_286:
[----:B------:R-:W-:Y:S01]  /*0f30*/  LOP3.LUT R0, R18, 0x80, RZ, 0xc0, !PT ;  /* 0x0000008012007812 */ /* 0x000fe200078ec0ff */
[----:B--2---:R-:W2:Y:S01]  /*0f40*/  S2UR UR7, SR_CgaCtaId ;  /* 0x00000000000779c3 */ /* 0x004ea20000008800 */
[----:B------:R-:W-:Y:S02]  /*0f50*/  UMOV UR6, 0x400 ;  /* 0x0000040000067882 */ /* 0x000fe40000000000 */
[----:B------:R-:W-:-:S06]  /*0f60*/  SHF.R.U32.HI R0, RZ, 0x7, R0 ;  /* 0x00000007ff007819 */ /* 0x000fcc0000011600 */
[----:B---3--:R-:W3:Y:S01]  /*0f70*/  SHFL.IDX PT, R0, R0, RZ, 0x1f ;  /* 0x00001fff00007589 */ /* 0x008ee200000e0000 */
[----:B--2---:R-:W-:Y:S01]  /*0f80*/  ULEA UR42, UR7, UR6, 0x18 ;  /* 0x00000006072a7291 */ /* 0x004fe2000f8ec03f */
[----:B---3--:R-:W-:-:S13]  /*0f90*/  R2UR UR4, R0 ;  /* 0x00000000000472ca */ /* 0x008fda00000e0000 */
[----:B------:R-:W-:-:S04]  /*0fa0*/  ULEA.HI UR5, UR4, UR4, URZ, 0x1 ;  /* 0x0000000404057291 */ /* 0x000fc8000f8f083f */
[----:B------:R-:W-:-:S04]  /*0fb0*/  ULOP3.LUT UR5, UR5, 0x7fffe, URZ, 0xc0, !UPT ;  /* 0x0007fffe05057892 */ /* 0x000fc8000f8ec03f */
[----:B------:R-:W-:-:S03]  /*0fc0*/  UIADD3 UR5, UR4, -UR5, URZ ;  /* 0x8000000504057290 */ /* 0x000fc6000fffe03f */
[----:B------:R-:W-:Y:S01]  /*0fd0*/  ULDC UR4, c[0x0][0x28c] ;  /* 0x0000a30000047ab9 */ /* 0x000fe20000000800 */
[----:B------:R-:W-:Y:S01]  /*0fe0*/  ULEA UR5, UR5, UR42, 0xd ;  /* 0x0000002a05057291 */ /* 0x000fe2000f8e683f */
[----:B------:R-:W-:-:S03]  /*0ff0*/  ISETP.LT.AND P0, PT, RZ, UR4, PT ;  /* 0x00000004ff007c0c */ /* 0x000fc6000bf01270 */
[----:B------:R-:W-:-:S04]  /*1000*/  UIADD3 UR5, UR5, 0x100, URZ ;  /* 0x0000010005057890 */ /* 0x000fc8000fffe03f */
[----:B------:R-:W-:-:S04]  /*1010*/  USHF.R.U32.HI UR5, URZ, 0x4, UR5 ;  /* 0x000000043f057899 */ /* 0x000fc80008011605 */
[----:B------:R-:W-:Y:S02]  /*1020*/  ULOP3.LUT UR41, UR5, 0x3fff, URZ, 0xc0, !UPT ;  /* 0x00003fff05297892 */ /* 0x000fe4000f8ec03f */
[----:B-1----:R-:W-:Y:S10]  /*1030*/  @P0 BRA `(.L_x_13) ;  /* 0x0000000000400947 */ /* 0x002ff40003800000 */
[----:B------:R-:W-:Y:S01]  /*1040*/  MOV R0, 0x0 ;  /* 0x0000000000007802 */ /* 0x000fe20000000f00 */
[----:B------:R-:W-:Y:S01]  /*1050*/  ULDC.64 UR4, c[0x4][0x68] ;  /* 0x01001a0000047ab9 */ /* 0x000fe20000000a00 */
[----:B------:R-:W-:Y:S01]  /*1060*/  ULDC.64 UR6, c[0x4][0x8] ;  /* 0x0100020000067ab9 */ /* 0x000fe20000000a00 */
[----:B01----:R-:W-:Y:S01]  /*1070*/  IMAD.U32 R4, RZ, RZ, UR4 ;  /* 0x00000004ff047e24 */ /* 0x003fe2000f8e00ff */
[----:B------:R0:W1:Y:S01]  /*1080*/  LDC.64 R14, c[0x4][R0] ;  /* 0x01000000000e7b82 */ /* 0x0000620000000a00 */
[----:B------:R-:W-:Y:S01]  /*1090*/  IMAD.U32 R5, RZ, RZ, UR5 ;  /* 0x00000005ff057e24 */ /* 0x000fe2000f8e00ff */
[----:B------:R-:W-:Y:S01]  /*10a0*/  ULDC.64 UR4, c[0x4][0x70] ;  /* 0x01001c0000047ab9 */ /* 0x000fe20000000a00 */
[----:B------:R-:W-:Y:S02]  /*10b0*/  IMAD.U32 R10, RZ, RZ, UR6 ;  /* 0x00000006ff0a7e24 */ /* 0x000fe4000f8e00ff */
[----:B------:R-:W-:Y:S02]  /*10c0*/  IMAD.U32 R6, RZ, RZ, UR4 ;  /* 0x00000004ff067e24 */ /* 0x000fe4000f8e00ff */
[----:B------:R-:W-:-:S02]  /*10d0*/  IMAD.U32 R7, RZ, RZ, UR5 ;  /* 0x00000005ff077e24 */ /* 0x000fc4000f8e00ff */
[----:B------:R-:W-:Y:S02]  /*10e0*/  IMAD.U32 R11, RZ, RZ, UR7 ;  /* 0x00000007ff0b7e24 */ /* 0x000fe4000f8e00ff */
[----:B------:R-:W-:Y:S02]  /*10f0*/  IMAD.MOV.U32 R8, RZ, RZ, 0x1e1 ;  /* 0x000001e1ff087424 */ /* 0x000fe400078e00ff */
[----:B------:R-:W-:Y:S02]  /*1100*/  IMAD.MOV.U32 R12, RZ, RZ, 0x1 ;  /* 0x00000001ff0c7424 */ /* 0x000fe400078e00ff */
[----:B0-----:R-:W-:-:S07]  /*1110*/  IMAD.MOV.U32 R13, RZ, RZ, RZ ;  /* 0x000000ffff0d7224 */ /* 0x001fce00078e00ff */
[----:B------:R-:W-:-:S07]  /*1120*/  LEPC R20, `(.L_x_13) ;  /* 0x000000001014794e */ /* 0x000fce0000000000 */
[----:B-1---5:R-:W-:Y:S05]  /*1130*/  CALL.ABS.NOINC R14 ;  /* 0x000000000e007343 */ /* 0x022fea0003c00000 */
.L_x_13:
[----:B------:R-:W-:-:S13]  /*1140*/  ISETP.NE.AND P0, PT, R158, 0x3, PT ;  /* 0x000000039e00780c */ /* 0x000fda0003f05270 */
[----:B------:R-:W-:Y:S05]  /*1150*/  @!P0 BRA `(.L_x_14) ;  /* 0x0000000000048947 */ /* 0x000fea0003800000 */
[----:B------:R-:W-:Y:S01]  /*1160*/  BPT.TRAP 0x1 ;  /* 0x000000040000795c */ /* 0x000fe20000300000 */
.L_x_14:
[----:B------:R-:W-:Y:S02]  /*1170*/  IMAD.U32 R3, RZ, RZ, UR39 ;  /* 0x00000027ff037e24 */ /* 0x000fe4000f8e00ff */
[----:B------:R-:W-:-:S03]  /*1180*/  IMAD.U32 R0, RZ, RZ, UR38 ;  /* 0x00000026ff007e24 */ /* 0x000fc6000f8e00ff */
[----:B------:R-:W-:Y:S02]  /*1190*/  LEA R3, R3, UR42, 0x3 ;  /* 0x0000002a03037c11 */ /* 0x000fe4000f8e18ff */
[----:B------:R-:W-:-:S04]  /*11a0*/  SHF.L.U32 R0, R0, 0x1f, RZ ;  /* 0x0000001f00007819 */ /* 0x000fc800000006ff */
[----:B------:R2:W3:Y:S01]  /*11b0*/  SYNCS.PHASECHK.TRANS64.TRYWAIT P1, [R3+URZ], R0 ;  /* 0x00000000030075a7 */ /* 0x0004e2000802017f */
[----:B------:R-:W-:Y:S05]  /*11c0*/  @!P0 BRA `(.L_x_15) ;  /* 0x0000000000048947 */ /* 0x000fea0003800000 */
[----:B------:R-:W-:Y:S01]  /*11d0*/  BPT.TRAP 0x1 ;  /* 0x000000040000795c */ /* 0x000fe20000300000 */
.L_x_15:
[----:B---3--:R-:W-:Y:S05]  /*11e0*/  @P1 BRA `(.L_x_16) ;  /* 0x0000000000081947 */ /* 0x008fea0003800000 */
[----:B------:R-:W3:Y:S02]  /*11f0*/  SYNCS.PHASECHK.TRANS64.TRYWAIT P1, [R3+URZ], R0 ;  /* 0x00000000030075a7 */ /* 0x000ee4000802017f */
[----:B---3--:R-:W-:Y:S05]  /*1200*/  @!P1 BRA `(.L_x_17) ;  /* 0x000000a000e89947 */ /* 0x008fea0003800000 */
.L_x_16:
[----:B------:R-:W-:-:S04]  /*1210*/  UISETP.LT.AND UP0, UPT, UR40, 0x1, UPT ;  /* 0x000000012800788c */ /* 0x000fc8000bf01270 */
[----:B------:R-:W-:-:S04]  /*1220*/  USEL UR4, UR40, 0x1, UP0 ;  /* 0x0000000128047887 */ /* 0x000fc80008000000 */
[----:B------:R-:W-:-:S06]  /*1230*/  UIADD3 UR4, UR40, -UR4, URZ ;  /* 0x8000000428047290 */ /* 0x000fcc000fffe03f */
[----:B--23--:R-:W-:Y:S01]  /*1240*/  IMAD.U32 R0, RZ, RZ, UR4 ;  /* 0x00000004ff007e24 */ /* 0x00cfe2000f8e00ff */
[----:B------:R-:W-:Y:S05]  /*1250*/  WARPSYNC.ALL ;  /* 0x0000000000007948 */ /* 0x000fea0003800000 */
[----:B------:R-:W-:Y:S01]  /*1260*/  ISETP.GE.AND P1, PT, R0, 0x1, PT ;  /* 0x000000010000780c */ /* 0x000fe20003f26270 */
[----:B------:R-:W-:Y:S01]  /*1270*/  UIADD3 UR4, UR42, 0x10100, URZ ;  /* 0x000101002a047890 */ /* 0x000fe2000fffe03f */
[----:B------:R-:W-:Y:S01]  /*1280*/  WARPGROUP.ARRIVE ;  /* 0x00000000000079c5 */ /* 0x000fe20000000000 */
[----:B------:R-:W-:Y:S01]  /*1290*/  UMOV UR9, 0x40000040 ;  /* 0x4000004000097882 */ /* 0x000fe20000000000 */
[----:B------:R-:W-:Y:S01]  /*12a0*/  UMOV UR11, 0x40000040 ;  /* 0x40000040000b7882 */ /* 0x000fe20000000000 */
[----:B------:R-:W-:-:S04]  /*12b0*/  USHF.R.U32.HI UR4, URZ, 0x4, UR4 ;  /* 0x000000043f047899 */ /* 0x000fc80008011604 */
[----:B------:R-:W-:Y:S02]  /*12c0*/  ULOP3.LUT UR5, UR4, 0x3fff, URZ, 0xc0, !UPT ;  /* 0x00003fff04057892 */ /* 0x000fe4000f8ec03f */
[----:B------:R-:W-:Y:S02]  /*12d0*/  ULOP3.LUT UR4, UR41, 0x10000, URZ, 0xfc, !UPT ;  /* 0x0001000029047892 */ /* 0x000fe4000f8efc3f */
[----:B------:R-:W-:Y:S02]  /*12e0*/  ULOP3.LUT UR5, UR5, 0x10000, URZ, 0xfc, !UPT ;  /* 0x0001000005057892 */ /* 0x000fe4000f8efc3f */
[----:B------:R-:W-:Y:S02]  /*12f0*/  ULEA UR6, UR39, UR4, 0xa ;  /* 0x0000000427067291 */ /* 0x000fe4000f8e503f */
[----:B------:R-:W-:-:S05]  /*1300*/  ULEA UR7, UR39, UR5, 0xb ;  /* 0x0000000527077291 */ /* 0x000fca000f8e583f */
[----:B------:R-:W-:Y:S02]  /*1310*/  UMOV UR8, UR6 ;  /* 0x0000000600087c82 */ /* 0x000fe40008000000 */
[----:B------:R-:W-:Y:S02]  /*1320*/  UMOV UR10, UR7 ;  /* 0x00000007000a7c82 */ /* 0x000fe40008000000 */
[----:B------:R-:W-:Y:S01]  /*1330*/  HGMMA.64x256x16.F32.BF16 R24, gdesc[UR8], RZ, !UPT, gsb0 ;  /* 0x03e00000081879f0 */ /* 0x000fe2000c0018ff */
[----:B------:R-:W-:Y:S02]  /*1340*/  UIADD3 UR8, UR6, 0x2, URZ ;  /* 0x0000000206087890 */ /* 0x000fe4000fffe03f */
[----:B------:R-:W-:Y:S01]  /*1350*/  UIADD3 UR10, UR7, 0x2, URZ ;  /* 0x00000002070a7890 */ /* 0x000fe2000fffe03f */
[----:B------:R-:W-:Y:S01]  /*1360*/  UMOV UR9, 0x40000040 ;  /* 0x4000004000097882 */ /* 0x000fe20000000000 */
[----:B------:R-:W-:Y:S01]  /*1370*/  UMOV UR11, 0x40000040 ;  /* 0x40000040000b7882 */ /* 0x000fe20000000000 */
[----:B------:R-:W-:-:S02]  /*1380*/  WARPGROUP.DEPBAR.LE gsb0, 0x0 ;  /* 0x00008000000079c5 */ /* 0x000fc40000010000 */
[----:B------:R-:W-:-:S15]  /*1390*/  WARPGROUP.ARRIVE ;  /* 0x00000000000079c5 */ /* 0x000fde0000000000 */
[----:B------:R-:W-:-:S05]  /*13a0*/  NOP ;  /* 0x0000000000007918 */ /* 0x000fca0000000000 */
[----:B------:R-:W-:Y:S01]  /*13b0*/  HGMMA.64x256x16.F32.BF16 R24, gdesc[UR8], R24, gsb0 ;  /* 0x03e00000081879f0 */ /* 0x000fe20008001818 */
[----:B------:R-:W-:Y:S02]  /*13c0*/  UIADD3 UR8, UR6, 0x4, URZ ;  /* 0x0000000406087890 */ /* 0x000fe4000fffe03f */
[----:B------:R-:W-:Y:S01]  /*13d0*/  UIADD3 UR10, UR7, 0x4, URZ ;  /* 0x00000004070a7890 */ /* 0x000fe2000fffe03f */
[----:B------:R-:W-:Y:S01]  /*13e0*/  UMOV UR9, 0x40000040 ;  /* 0x4000004000097882 */ /* 0x000fe20000000000 */
[----:B------:R-:W-:Y:S01]  /*13f0*/  UMOV UR11, 0x40000040 ;  /* 0x40000040000b7882 */ /* 0x000fe20000000000 */
[----:B------:R-:W-:Y:S02]  /*1400*/  WARPGROUP.DEPBAR.LE gsb0, 0x0 ;  /* 0x00008000000079c5 */ /* 0x000fe40000010000 */
        /* <DEDUP_REMOVED lines=10> */
[----:B------:R-:W-:Y:S03]  /*14b0*/  HGMMA.64x256x16.F32.BF16 R24, gdesc[UR8], R24, gsb0 ;  /* 0x03e00000081879f0 */ /* 0x000fe60008001818 */
[----:B------:R-:W-:Y:S02]  /*14c0*/  WARPGROUP.DEPBAR.LE gsb0, 0x0 ;  /* 0x00008000000079c5 */ /* 0x000fe40000010000 */
[----:B------:R-:W-:Y:S05]  /*14d0*/  @!P1 BRA `(.L_x_18) ;  /* 0x0000000400249947 */ /* 0x000fea0003800000 */
[----:B------:R-:W-:-:S04]  /*14e0*/  UIADD3 UR6, UR39, 0x1, URZ ;  /* 0x0000000127067890 */ /* 0x000fc8000fffe03f */
[----:B------:R-:W-:-:S04]  /*14f0*/  UISETP.NE.AND UP0, UPT, UR6, 0x4, UPT ;  /* 0x000000040600788c */ /* 0x000fc8000bf05270 */
[----:B------:R-:W-:Y:S02]  /*1500*/  USEL UR7, URZ, 0x1, UP0 ;  /* 0x000000013f077887 */ /* 0x000fe40008000000 */
[----:B------:R-:W-:Y:S02]  /*1510*/  USEL UR6, UR6, URZ, UP0 ;  /* 0x0000003f06067287 */ /* 0x000fe40008000000 */
[----:B------:R-:W-:-:S06]  /*1520*/  ULOP3.LUT UR7, UR38, UR7, URZ, 0x3c, !UPT ;  /* 0x0000000726077292 */ /* 0x000fcc000f8e3c3f */
[----:B01----:R-:W-:Y:S01]  /*1530*/  IMAD.U32 R5, RZ, RZ, UR7 ;  /* 0x00000007ff057e24 */ /* 0x003fe2000f8e00ff */
[----:B------:R-:W-:-:S06]  /*1540*/  UMOV UR7, UR39 ;  /* 0x0000002700077c82 */ /* 0x000fcc0008000000 */
.L_x_25:
[----:B01----:R-:W-:Y:S05]  /*1550*/  @!P0 BRA `(.L_x_19) ;  /* 0x0000000000048947 */ /* 0x003fea0003800000 */
[----:B------:R-:W-:Y:S01]  /*1560*/  BPT.TRAP 0x1 ;  /* 0x000000040000795c */ /* 0x000fe20000300000 */
.L_x_19:
[----:B------:R-:W0:Y:S01]  /*1570*/  S2UR UR9, SR_CgaCtaId ;  /* 0x00000000000979c3 */ /* 0x000e220000008800 */
[----:B------:R-:W-:Y:S01]  /*1580*/  UMOV UR8, 0x400 ;  /* 0x0000040000087882 */ /* 0x000fe20000000000 */
[----:B------:R-:W-:Y:S01]  /*1590*/  SHF.L.U32 R3, R5, 0x1f, RZ ;  /* 0x0000001f05037819 */ /* 0x000fe200000006ff */
[----:B0-----:R-:W-:-:S04]  /*15a0*/  ULEA UR14, UR9, UR8, 0x18 ;  /* 0x00000008090e7291 */ /* 0x001fc8000f8ec03f */
[----:B------:R-:W-:-:S09]  /*15b0*/  ULEA UR8, UR6, UR14, 0x3 ;  /* 0x0000000e06087291 */ /* 0x000fd2000f8e183f */
[----:B------:R0:W1:Y:S01]  /*15c0*/  SYNCS.PHASECHK.TRANS64.TRYWAIT P1, [UR8], R3 ;  /* 0x00000003ff0075a7 */ /* 0x0000620008020148 */
[----:B------:R-:W-:Y:S05]  /*15d0*/  @!P0 BRA `(.L_x_20) ;  /* 0x0000000000048947 */ /* 0x000fea0003800000 */
[----:B------:R-:W-:Y:S01]  /*15e0*/  BPT.TRAP 0x1 ;  /* 0x000000040000795c */ /* 0x000fe20000300000 */
.L_x_20:
[----:B-1----:R-:W-:Y:S05]  /*15f0*/  @P1 BRA `(.L_x_21) ;  /* 0x0000000000081947 */ /* 0x002fea0003800000 */
[----:B------:R-:W1:Y:S02]  /*1600*/  SYNCS.PHASECHK.TRANS64.TRYWAIT P1, [UR8], R3 ;  /* 0x00000003ff0075a7 */ /* 0x000e640008020148 */
[----:B-1----:R-:W-:Y:S05]  /*1610*/  @!P1 BRA `(.L_x_22) ;  /* 0x0000009c00f89947 */ /* 0x002fea0003800000 */
.L_x_21:
[----:B------:R-:W-:Y:S01]  /*1620*/  ULEA UR12, UR6, UR4, 0xa ;  /* 0x00000004060c7291 */ /* 0x000fe2000f8e503f */
[----:B------:R-:W-:Y:S01]  /*1630*/  WARPGROUP.ARRIVE ;  /* 0x00000000000079c5 */ /* 0x000fe20000000000 */
[----:B------:R-:W-:Y:S01]  /*1640*/  ULEA UR13, UR6, UR5, 0xb ;  /* 0x00000005060d7291 */ /* 0x000fe2000f8e583f */
[----:B------:R-:W-:Y:S01]  /*1650*/  UMOV UR9, 0x40000040 ;  /* 0x4000004000097882 */ /* 0x000fe20000000000 */
[----:B------:R-:W-:-:S03]  /*1660*/  UMOV UR11, 0x40000040 ;  /* 0x40000040000b7882 */ /* 0x000fc60000000000 */
[----:B------:R-:W-:Y:S02]  /*1670*/  UMOV UR8, UR12 ;  /* 0x0000000c00087c82 */ /* 0x000fe40008000000 */
[----:B------:R-:W-:Y:S02]  /*1680*/  UMOV UR10, UR13 ;  /* 0x0000000d000a7c82 */ /* 0x000fe40008000000 */
[----:B------:R-:W-:Y:S01]  /*1690*/  HGMMA.64x256x16.F32.BF16 R24, gdesc[UR8], R24, gsb0 ;  /* 0x03e00000081879f0 */ /* 0x000fe20008001818 */
        /* <DEDUP_REMOVED lines=26> */
[----:B------:R-:W-:Y:S01]  /*1840*/  BPT.TRAP 0x1 ;  /* 0x000000040000795c */ /* 0x000fe20000300000 */
.L_x_23:
[----:B------:R-:W-:Y:S01]  /*1850*/  ULEA UR8, UR7, UR14, 0x3 ;  /* 0x0000000e07087291 */ /* 0x000fe2000f8e183f */
[----:B------:R-:W-:-:S03]  /*1860*/  ISETP.GT.U32.AND P1, PT, R19, 0x1, PT ;  /* 0x000000011300780c */ /* 0x000fc60003f24070 */
[----:B------:R-:W-:-:S04]  /*1870*/  UIADD3 UR8, UR8, 0x20, URZ ;  /* 0x0000002008087890 */ /* 0x000fc8000fffe03f */
[----:B------:R-:W-:-:S09]  /*1880*/  UPRMT UR8, URZ, 0x654, UR8 ;  /* 0x000006543f087896 */ /* 0x000fd20008000008 */
[----:B------:R-:W-:Y:S01]  /*1890*/  SYNCS.ARRIVE.TRANS64.RED.A1T0 RZ, [UR8], RZ ;  /* 0x000000ffffff79a7 */ /* 0x000fe20008100408 */
[----:B------:R-:W-:Y:S05]  /*18a0*/  @P1 BRA `(.L_x_24) ;  /* 0x0000000000041947 */ /* 0x000fea0003800000 */
[----:B------:R-:W-:Y:S01]  /*18b0*/  BPT.TRAP 0x1 ;  /* 0x000000040000795c */ /* 0x000fe20000300000 */
.L_x_24:
[----:B------:R-:W-:Y:S01]  /*18c0*/  UIADD3 UR6, UR6, 0x1, URZ ;  /* 0x0000000106067890 */ /* 0x000fe2000fffe03f */
[C---:B------:R-:W-:Y:S01]  /*18d0*/  ISETP.GT.AND P1, PT, R0.reuse, 0x1, PT ;  /* 0x000000010000780c */ /* 0x040fe20003f24270 */
[----:B------:R-:W-:Y:S01]  /*18e0*/  UIADD3 UR7, UR7, 0x1, URZ ;  /* 0x0000000107077890 */ /* 0x000fe2000fffe03f */
[----:B------:R-:W-:Y:S01]  /*18f0*/  VIADD R0, R0, 0xffffffff ;  /* 0xffffffff00007836 */ /* 0x000fe20000000000 */
[----:B------:R-:W-:Y:S02]  /*1900*/  UISETP.NE.AND UP0, UPT, UR6, 0x4, UPT ;  /* 0x000000040600788c */ /* 0x000fe4000bf05270 */
[----:B------:R-:W-:Y:S02]  /*1910*/  UISETP.NE.AND UP1, UPT, UR7, 0x4, UPT ;  /* 0x000000040700788c */ /* 0x000fe4000bf25270 */
[----:B------:R-:W-:Y:S02]  /*1920*/  USEL UR8, URZ, 0x1, UP0 ;  /* 0x000000013f087887 */ /* 0x000fe40008000000 */
[----:B------:R-:W-:-:S02]  /*1930*/  USEL UR6, UR6, URZ, UP0 ;  /* 0x0000003f06067287 */ /* 0x000fc40008000000 */
[----:B------:R-:W-:Y:S02]  /*1940*/  USEL UR7, UR7, URZ, UP1 ;  /* 0x0000003f07077287 */ /* 0x000fe40008800000 */
[----:B------:R-:W-:Y:S01]  /*1950*/  LOP3.LUT R5, R5, UR8, RZ, 0x3c, !PT ;  /* 0x0000000805057c12 */ /* 0x000fe2000f8e3cff */
[----:B------:R-:W-:Y:S09]  /*1960*/  @P1 BRA `(.L_x_25) ;  /* 0xfffffff800f81947 */ /* 0x000ff2000383ffff */
.L_x_18:
[----:B------:R-:W2:Y:S02]  /*1970*/  LDC R0, c[0x0][0x28c] ;  /* 0x0000a300ff007b82 */ /* 0x000ea40000000800 */
[----:B--2---:R-:W-:-:S13]  /*1980*/  ISETP.GE.AND P1, PT, R0, 0x1, PT ;  /* 0x000000010000780c */ /* 0x004fda0003f26270 */
[----:B------:R-:W-:Y:S05]  /*1990*/  @!P1 BRA `(.L_x_26) ;  /* 0x0000000000409947 */ /* 0x000fea0003800000 */
[----:B------:R-:W-:Y:S05]  /*19a0*/  @!P0 BRA `(.L_x_27) ;  /* 0x0000000000048947 */ /* 0x000fea0003800000 */
[----:B------:R-:W-:Y:S01]  /*19b0*/  BPT.TRAP 0x1 ;  /* 0x000000040000795c */ /* 0x000fe20000300000 */
.L_x_27:
[----:B------:R-:W2:Y:S01]  /*19c0*/  S2UR UR6, SR_CgaCtaId ;  /* 0x00000000000679c3 */ /* 0x000ea20000008800 */
[----:B------:R-:W-:Y:S01]  /*19d0*/  UISETP.LT.AND UP0, UPT, UR40, 0x1, UPT ;  /* 0x000000012800788c */ /* 0x000fe2000bf01270 */
[----:B------:R-:W-:Y:S01]  /*19e0*/  ISETP.GT.U32.AND P0, PT, R19, 0x1, PT ;  /* 0x000000011300780c */ /* 0x000fe20003f04070 */
[----:B------:R-:W-:Y:S02]  /*19f0*/  UMOV UR5, 0x400 ;  /* 0x0000040000057882 */ /* 0x000fe40000000000 */
[----:B------:R-:W-:-:S04]  /*1a00*/  USEL UR4, UR40, 0x1, UP0 ;  /* 0x0000000128047887 */ /* 0x000fc80008000000 */
[----:B------:R-:W-:-:S04]  /*1a10*/  UIADD3 UR4, UR39, UR40, -UR4 ;  /* 0x0000002827047290 */ /* 0x000fc8000fffe804 */
[----:B------:R-:W-:-:S04]  /*1a20*/  USHF.L.U32 UR4, UR4, 0x3, URZ ;  /* 0x0000000304047899 */ /* 0x000fc8000800063f */
[----:B------:R-:W-:Y:S02]  /*1a30*/  ULOP3.LUT UR4, UR4, 0x18, URZ, 0xc0, !UPT ;  /* 0x0000001804047892 */ /* 0x000fe4000f8ec03f */
[----:B--2---:R-:W-:-:S04]  /*1a40*/  ULEA UR5, UR6, UR5, 0x18 ;  /* 0x0000000506057291 */ /* 0x004fc8000f8ec03f */
[----:B------:R-:W-:-:S04]  /*1a50*/  UIADD3 UR4, UR5, 0x20, UR4 ;  /* 0x0000002005047890 */ /* 0x000fc8000fffe004 */
[----:B------:R-:W-:-:S09]  /*1a60*/  UPRMT UR4, URZ, 0x654, UR4 ;  /* 0x000006543f047896 */ /* 0x000fd20008000004 */
[----:B------:R-:W-:Y:S01]  /*1a70*/  SYNCS.ARRIVE.TRANS64.RED.A1T0 RZ, [UR4], RZ ;  /* 0x000000ffffff79a7 */ /* 0x000fe20008100404 */
[----:B------:R-:W-:Y:S05]  /*1a80*/  @P0 BRA `(.L_x_26) ;  /* 0x0000000000040947 */ /* 0x000fea0003800000 */
[----:B------:R-:W-:Y:S01]  /*1a90*/  BPT.TRAP 0x1 ;  /* 0x000000040000795c */ /* 0x000fe20000300000 */
.L_x_26:
[----:B------:R-:W2:Y:S01]  /*1aa0*/  LDC R7, c[0x0][0x288] ;  /* 0x0000a200ff077b82 */ /* 0x000ea20000000800 */
[----:B01----:R-:W-:Y:S01]  /*1ab0*/  SHF.R.U32.HI R3, RZ, 0x2, R18 ;  /* 0x00000002ff037819 */ /* 0x003fe20000011612 */
[----:B------:R-:W-:Y:S01]  /*1ac0*/  UIADD3 UR39, UR40, UR39, URZ ;  /* 0x0000002728277290 */ /* 0x000fe2000fffe03f */
[C---:B------:R-:W-:Y:S01]  /*1ad0*/  LOP3.LUT R4, R18.reuse, 0x60, RZ, 0xc0, !PT ;  /* 0x0000006012047812 */ /* 0x040fe200078ec0ff */
[----:B------:R-:W-:Y:S01]  /*1ae0*/  ULDC UR8, c[0x0][0x284] ;  /* 0x0000a10000087ab9 */ /* 0x000fe20000000800 */
[----:B------:R-:W-:Y:S01]  /*1af0*/  LOP3.LUT R3, R3, 0x7, RZ, 0xc0, !PT ;  /* 0x0000000703037812 */ /* 0x000fe200078ec0ff */
[----:B------:R-:W-:Y:S01]  /*1b00*/  USHF.R.U32.HI UR4, URZ, 0x2, UR39 ;  /* 0x000000023f047899 */ /* 0x000fe20008011627 */
[----:B------:R-:W-:Y:S01]  /*1b10*/  SHF.R.U32.HI R10, RZ, 0x1, R4 ;  /* 0x00000001ff0a7819 */ /* 0x000fe20000011604 */
[----:B------:R-:W-:Y:S01]  /*1b20*/  IMAD.SHL.U32 R4, R18, 0x2, RZ ;  /* 0x0000000212047824 */ /* 0x000fe200078e00ff */
[----:B------:R-:W-:Y:S01]  /*1b30*/  LOP3.LUT R0, R22, 0x1, RZ, 0xc0, !PT ;  /* 0x0000000116007812 */ /* 0x000fe200078ec0ff */
[----:B------:R-:W-:Y:S01]  /*1b40*/  ULOP3.LUT UR4, UR4, 0x1, URZ, 0xc0, !UPT ;  /* 0x0000000104047892 */ /* 0x000fe2000f8ec03f */
[----:B------:R-:W-:Y:S01]  /*1b50*/  IADD3 R5, RZ, -R10, -R3 ;  /* 0x8000000aff057210 */ /* 0x000fe20007ffe803 */
[----:B------:R-:W-:Y:S01]  /*1b60*/  UISETP.GT.U32.AND UP1, UPT, UR39, 0x3, UPT ;  /* 0x000000032700788c */ /* 0x000fe2000bf24070 */
[----:B------:R-:W-:Y:S01]  /*1b70*/  LOP3.LUT R9, R4, 0x6, RZ, 0xc0, !PT ;  /* 0x0000000604097812 */ /* 0x000fe200078ec0ff */
[C---:B------:R-:W-:Y:S01]  /*1b80*/  IMAD.SHL.U32 R6, R0.reuse, 0x40, RZ ;  /* 0x0000004000067824 */ /* 0x040fe200078e00ff */
[----:B------:R-:W-:Y:S01]  /*1b90*/  UISETP.NE.U32.AND UP0, UPT, UR4, 0x1, UPT ;  /* 0x000000010400788c */ /* 0x000fe2000bf05070 */
[----:B------:R-:W-:Y:S01]  /*1ba0*/  IMAD R11, R0, -0x40, R5 ;  /* 0xffffffc0000b7824 */ /* 0x000fe200078e0205 */
[----:B------:R-:W-:Y:S01]  /*1bb0*/  LOP3.LUT R0, R18, 0x3, RZ, 0xc0, !PT ;  /* 0x0000000312007812 */ /* 0x000fe200078ec0ff */
[----:B------:R-:W-:Y:S01]  /*1bc0*/  ULDC.64 UR6, c[0x0][0x5d0] ;  /* 0x0001740000067ab9 */ /* 0x000fe20000000a00 */
[----:B------:R-:W-:Y:S01]  /*1bd0*/  PRMT R8, R9, 0x6540, R152 ;  /* 0x0000654009087816 */ /* 0x000fe20000000098 */
[----:B------:R-:W-:Y:S01]  /*1be0*/  IMAD.SHL.U32 R152, R152, 0x100, RZ ;  /* 0x0000010098987824 */ /* 0x000fe200078e00ff */
[----:B------:R-:W-:Y:S01]  /*1bf0*/  SHF.R.S32.HI R21, RZ, 0x1f, R23 ;  /* 0x0000001fff157819 */ /* 0x000fe20000011417 */
[----:B------:R-:W-:Y:S01]  /*1c00*/  UISETP.LT.U32.AND UP1, UPT, UR40, 0x4, UP1 ;  /* 0x000000042800788c */ /* 0x000fe20008f21070 */
[----:B------:R-:W-:Y:S01]  /*1c10*/  SHF.R.S32.HI R9, RZ, 0x1f, R8 ;  /* 0x0000001fff097819 */ /* 0x000fe20000011408 */
[----:B--2---:R-:W-:Y:S01]  /*1c20*/  IMAD R13, R0, -0x2, R7 ;  /* 0xfffffffe000d7824 */ /* 0x004fe200078e0207 */
[----:B------:R-:W-:Y:S01]  /*1c30*/  ISETP.GE.AND P0, PT, R152, R7, PT ;  /* 0x000000079800720c */ /* 0x000fe20003f06270 */
[----:B------:R-:W-:Y:S01]  /*1c40*/  IMAD.SHL.U32 R0, R153, 0x80, RZ ;  /* 0x0000008099007824 */ /* 0x000fe200078e00ff */
[----:B------:R-:W-:Y:S01]  /*1c50*/  UISETP.GT.U32.AND UP0, UPT, UR40, 0x3, !UP0 ;  /* 0x000000032800788c */ /* 0x000fe2000c704070 */
[----:B------:R-:W-:Y:S01]  /*1c60*/  IMAD R4, R21, UR6, RZ ;  /* 0x0000000615047c24 */ /* 0x000fe2000f8e02ff */
[----:B------:R-:W-:Y:S01]  /*1c70*/  LOP3.LUT R3, R6, 0x40, R3, 0xe2, !PT ;  /* 0x0000004006037812 */ /* 0x000fe200078ee203 */
[----:B------:R-:W-:Y:S01]  /*1c80*/  USEL UR5, URZ, 0x1, !UP1 ;  /* 0x000000013f057887 */ /* 0x000fe2000c800000 */
[C---:B------:R-:W-:Y:S01]  /*1c90*/  ISETP.GE.OR P0, PT, R0.reuse, UR8, P0 ;  /* 0x0000000800007c0c */ /* 0x040fe20008706670 */
[----:B------:R-:W-:Y:S01]  /*1ca0*/  USEL UR4, URZ, 0x1, !UP0 ;  /* 0x000000013f047887 */ /* 0x000fe2000c000000 */
[----:B------:R-:W-:Y:S01]  /*1cb0*/  IMAD.WIDE R6, R153, 0x80, RZ ;  /* 0x0000008099067825 */ /* 0x000fe200078e02ff */
[----:B------:R-:W-:Y:S01]  /*1cc0*/  ULOP3.LUT UR39, UR39, 0x3, URZ, 0xc0, !UPT ;  /* 0x0000000327277892 */ /* 0x000fe2000f8ec03f */
[----:B------:R-:W-:Y:S01]  /*1cd0*/  IADD3 R0, -R0, UR8, R11 ;  /* 0x0000000800007c10 */ /* 0x000fe2000fffe10b */
[----:B------:R-:W-:Y:S01]  /*1ce0*/  ULOP3.LUT UR38, UR4, UR38, UR5, 0x96, !UPT ;  /* 0x0000002604267292 */ /* 0x000fe2000f8e9605 */
[C---:B------:R-:W-:Y:S01]  /*1cf0*/  IMAD R15, R23.reuse, UR7, R4 ;  /* 0x00000007170f7c24 */ /* 0x040fe2000f8e0204 */
[----:B------:R-:W-:Y:S01]  /*1d00*/  LOP3.LUT R167, R6, R3, R10, 0xfe, !PT ;  /* 0x0000000306a77212 */ /* 0x000fe200078efe0a */
[----:B------:R-:W-:-:S04]  /*1d10*/  IMAD.WIDE.U32 R4, R23, UR6, R8 ;  /* 0x0000000617047c25 */ /* 0x000fc8000f8e0008 */
[----:B------:R-:W-:Y:S02]  /*1d20*/  IMAD.IADD R5, R5, 0x1, R15 ;  /* 0x0000000105057824 */ /* 0x000fe400078e020f */
[----:B------:R-:W-:Y:S02]  /*1d30*/  IMAD.IADD R3, R13, 0x1, -R152 ;  /* 0x000000010d037824 */ /* 0x000fe400078e0a98 */
[----:B------:R-:W-:Y:S01]  /*1d40*/  IMAD.MOV.U32 R153, RZ, RZ, -0x1 ;  /* 0xffffffffff997424 */ /* 0x000fe200078e00ff */
[----:B------:R-:W-:Y:S06]  /*1d50*/  @P0 BRA `(.L_x_28) ;  /* 0x0000007800dc0947 */ /* 0x000fec0003800000 */
[----:B------:R-:W0:Y:S01]  /*1d60*/  LDC.64 R10, c[0x0][0x5c8] ;  /* 0x00017200ff0a7b82 */ /* 0x000e220000000a00 */
[----:B-----5:R-:W-:Y:S01]  /*1d70*/  FSETP.NEU.AND P0, PT, R155, RZ, PT ;  /* 0x000000ff9b00720b */ /* 0x020fe20003f0d000 */
[----:B------:R-:W-:Y:S01]  /*1d80*/  BSSY B0, `(.L_x_28) ;  /* 0x00007b4000007945 */ /* 0x000fe20003800000 */
[----:B------:R-:W-:-:S04]  /*1d90*/  ISETP.GT.AND P2, PT, R3, RZ, PT ;  /* 0x000000ff0300720c */ /* 0x000fc80003f44270 */
[----:B------:R-:W-:Y:S01]  /*1da0*/  ISETP.GT.AND P1, PT, R0, RZ, P2 ;  /* 0x000000ff0000720c */ /* 0x000fe20001724270 */
[-C--:B0-----:R-:W-:Y:S02]  /*1db0*/  IMAD R12, R7, R10.reuse, RZ ;  /* 0x0000000a070c7224 */ /* 0x081fe400078e02ff */
[----:B------:R-:W-:-:S04]  /*1dc0*/  IMAD.WIDE.U32 R160, R167, R10, R4 ;  /* 0x0000000aa7a07225 */ /* 0x000fc800078e0004 */
[----:B------:R-:W-:-:S04]  /*1dd0*/  IMAD R5, R167, R11, R12 ;  /* 0x0000000ba7057224 */ /* 0x000fc800078e020c */
[----:B------:R-:W-:Y:S01]  /*1de0*/  IMAD.IADD R169, R161, 0x1, R5 ;  /* 0x00000001a1a97824 */ /* 0x000fe200078e0205 */
[----:B------:R-:W-:Y:S06]  /*1df0*/  @!P0 BRA `(.L_x_29) ;  /* 0x0000005400988947 */ /* 0x000fec0003800000 */
[----:B------:R-:W0:Y:S01]  /*1e00*/  LDC.64 R14, c[0x0][0x5b8] ;  /* 0x00016e00ff0e7b82 */ /* 0x000e220000000a00 */
[----:B------:R-:W-:-:S07]  /*1e10*/  ULDC.64 UR4, c[0x0][0x5c0] ;  /* 0x0001700000047ab9 */ /* 0x000fce0000000a00 */
[----:B------:R-:W1:Y:S08]  /*1e20*/  LDC.64 R164, c[0x0][0x5b0] ;  /* 0x00016c00ffa47b82 */ /* 0x000e700000000a00 */
[----:B------:R-:W2:Y:S01]  /*1e30*/  LDC.64 R12, c[0x0][0x5a8] ;  /* 0x00016a00ff0c7b82 */ /* 0x000ea20000000a00 */
[-C--:B0-----:R-:W-:Y:S02]  /*1e40*/  IMAD R4, R21, R14.reuse, RZ ;  /* 0x0000000e15047224 */ /* 0x081fe400078e02ff */
[----:B------:R-:W-:-:S04]  /*1e50*/  IMAD.WIDE.U32 R162, R23, R14, R8 ;  /* 0x0000000e17a27225 */ /* 0x000fc800078e0008 */
[----:B------:R-:W-:Y:S02]  /*1e60*/  IMAD R159, R23, R15, R4 ;  /* 0x0000000f179f7224 */ /* 0x000fe400078e0204 */
[-C--:B-1----:R-:W-:Y:S02]  /*1e70*/  IMAD R6, R7, R164.reuse, RZ ;  /* 0x000000a407067224 */ /* 0x082fe400078e02ff */
[----:B------:R-:W-:Y:S02]  /*1e80*/  IMAD.IADD R21, R163, 0x1, R159 ;  /* 0x00000001a3157824 */ /* 0x000fe400078e029f */
[----:B------:R-:W-:Y:S02]  /*1e90*/  IMAD.MOV.U32 R20, RZ, RZ, R162 ;  /* 0x000000ffff147224 */ /* 0x000fe400078e00a2 */
[C---:B------:R-:W-:Y:S02]  /*1ea0*/  IMAD R161, R167.reuse, R165, R6 ;  /* 0x000000a5a7a17224 */ /* 0x040fe400078e0206 */
[----:B------:R-:W-:-:S04]  /*1eb0*/  IMAD.WIDE.U32 R4, R167, R164, R20 ;  /* 0x000000a4a7047225 */ /* 0x000fc800078e0014 */
[----:B------:R-:W-:Y:S01]  /*1ec0*/  IMAD.IADD R5, R5, 0x1, R161 ;  /* 0x0000000105057824 */ /* 0x000fe200078e02a1 */
[----:B--2---:R-:W-:-:S04]  /*1ed0*/  LEA R6, P0, R4, R12, 0x1 ;  /* 0x0000000c04067211 */ /* 0x004fc800078008ff */
[----:B------:R-:W-:-:S05]  /*1ee0*/  LEA.HI.X R7, R4, R13, R5, 0x1, P0 ;  /* 0x0000000d04077211 */ /* 0x000fca00000f0c05 */
[----:B------:R0:W2:Y:S01]  /*1ef0*/  @P1 LDG.E.LTC128B.U16 R15, desc[UR36][R6.64] ;  /* 0x00000024060f1981 */ /* 0x0000a2000c1e1520 */
[----:B------:R-:W-:Y:S01]  /*1f00*/  IMAD.WIDE.U32 R156, R167, R164, R8 ;  /* 0x000000a4a79c7225 */ /* 0x000fe200078e0008 */
[----:B------:R-:W-:Y:S03]  /*1f10*/  BSSY B1, `(.L_x_30) ;  /* 0x0000013000017945 */ /* 0x000fe60003800000 */
[----:B------:R-:W-:Y:S02]  /*1f20*/  IMAD.IADD R157, R161, 0x1, R157 ;  /* 0x00000001a19d7824 */ /* 0x000fe400078e029d */
[----:B------:R-:W-:-:S04]  /*1f30*/  IMAD.WIDE.U32 R156, R23, R14, R156 ;  /* 0x0000000e179c7225 */ /* 0x000fc800078e009c */
[----:B0-----:R-:W-:Y:S01]  /*1f40*/  IMAD.IADD R7, R159, 0x1, R157 ;  /* 0x000000019f077824 */ /* 0x001fe200078e029d */
[----:B------:R-:W-:Y:S02]  /*1f50*/  LEA R6, P4, R156, R12, 0x1 ;  /* 0x0000000c9c067211 */ /* 0x000fe400078808ff */
[----:B------:R-:W-:Y:S02]  /*1f60*/  SHF.L.U64.HI R157, R164, 0x3, R165 ;  /* 0x00000003a49d7819 */ /* 0x000fe400000102a5 */
[----:B------:R-:W-:Y:S01]  /*1f70*/  LEA.HI.X R7, R156, R13, R7, 0x1, P4 ;  /* 0x0000000d9c077211 */ /* 0x000fe200020f0c07 */
[----:B------:R-:W-:Y:S02]  /*1f80*/  IMAD.SHL.U32 R156, R164, 0x8, RZ ;  /* 0x00000008a49c7824 */ /* 0x000fe400078e00ff */
[----:B--2---:R-:W-:-:S04]  /*1f90*/  IMAD.U32 R4, R15, 0x10000, RZ ;  /* 0x000100000f047824 */ /* 0x004fc800078e00ff */
[----:B------:R-:W-:Y:S01]  /*1fa0*/  FMUL R5, R4, R155 ;  /* 0x0000009b04057220 */ /* 0x000fe20000400000 */
[----:B------:R-:W-:-:S03]  /*1fb0*/  LEA R4, P0, R160, UR4, 0x1 ;  /* 0x00000004a0047c11 */ /* 0x000fc6000f8008ff */
[----:B------:R-:W-:Y:S01]  /*1fc0*/  FFMA R24, R24, R154, R5 ;  /* 0x0000009a18187223 */ /* 0x000fe20000000005 */
[----:B------:R-:W-:Y:S02]  /*1fd0*/  LEA.HI.X R5, R160, UR5, R169, 0x1, P0 ;  /* 0x00000005a0057c11 */ /* 0x000fe400080f0ca9 */
[----:B------:R-:W-:Y:S02]  /*1fe0*/  ISETP.GT.AND P0, PT, R3, 0x1, PT ;  /* 0x000000010300780c */ /* 0x000fe40003f04270 */
[----:B------:R-:W-:Y:S02]  /*1ff0*/  F2FP.BF16.F32.PACK_AB R24, RZ, R24 ;  /* 0x00000018ff18723e */ /* 0x000fe400000010ff */
[----:B------:R-:W-:-:S03]  /*2000*/  ISETP.GT.AND P3, PT, R0, RZ, P0 ;  /* 0x000000ff0000720c */ /* 0x000fc60000764270 */
[----:B------:R0:W-:Y:S10]  /*2010*/  @P1 STG.E.U16 desc[UR36][R4.64], R24 ;  /* 0x0000001804001986 */ /* 0x0001f4000c101524 */
[----:B------:R-:W-:Y:S05]  /*2020*/  @!P3 BRA `(.L_x_31) ;  /* 0x000000000004b947 */ /* 0x000fea0003800000 */
[----:B------:R1:W5:Y:S02]  /*2030*/  LDG.E.LTC128B.U16 R15, desc[UR36][R6.64+0x2] ;  /* 0x00000224060f7981 */ /* 0x000364000c1e1520 */
.L_x_31:
[----:B------:R-:W-:Y:S05]  /*2040*/  BSYNC B1 ;  /* 0x0000000000017941 */ /* 0x000fea0003800000 */
.L_x_30:
[----:B-----5:R-:W-:Y:S01]  /*2050*/  IMAD.U32 R20, R15, 0x10000, RZ ;  /* 0x000100000f147824 */ /* 0x020fe200078e00ff */
[----:B------:R-:W-:Y:S01]  /*2060*/  ISETP.GT.AND P2, PT, R0, 0x8, P2 ;  /* 0x000000080000780c */ /* 0x000fe20001744270 */
[----:B------:R-:W-:Y:S01]  /*2070*/  IMAD.WIDE.U32 R156, R167, R164, R156 ;  /* 0x000000a4a79c7225 */ /* 0x000fe200078e009c */
[----:B------:R-:W-:-:S03]  /*2080*/  PRMT R152, R15, 0x7610, R152 ;  /* 0x000076100f987816 */ /* 0x000fc60000000098 */
[----:B------:R-:W-:Y:S01]  /*2090*/  FMUL R20, R20, R155 ;  /* 0x0000009b14147220 */ /* 0x000fe20000400000 */
[----:B------:R-:W-:Y:S01]  /*20a0*/  IMAD.IADD R161, R161, 0x1, R157 ;  /* 0x00000001a1a17824 */ /* 0x000fe200078e029d */
[----:B------:R-:W-:Y:S02]  /*20b0*/  IADD3 R162, P1, R162, R156, RZ ;  /* 0x0000009ca2a27210 */ /* 0x000fe40007f3e0ff */
[----:B------:R-:W-:-:S03]  /*20c0*/  FFMA R25, R25, R154, R20 ;  /* 0x0000009a19197223 */ /* 0x000fc60000000014 */
[----:B------:R-:W-:Y:S02]  /*20d0*/  IMAD.X R21, R161, 0x1, R21, P1 ;  /* 0x00000001a1157824 */ /* 0x000fe400008e0615 */
[----:B------:R-:W-:Y:S02]  /*20e0*/  F2FP.BF16.F32.PACK_AB R25, RZ, R25 ;  /* 0x00000019ff19723e */ /* 0x000fe400000010ff */
[C---:B------:R-:W-:Y:S02]  /*20f0*/  LEA R20, P1, R162.reuse, R12, 0x1 ;  /* 0x0000000ca2147211 */ /* 0x040fe400078208ff */
[----:B------:R-:W-:Y:S02]  /*2100*/  PRMT R157, R25, 0x7610, R157 ;  /* 0x00007610199d7816 */ /* 0x000fe4000000009d */
[----:B------:R-:W-:-:S03]  /*2110*/  LEA.HI.X R21, R162, R13, R21, 0x1, P1 ;  /* 0x0000000da2157211 */ /* 0x000fc600008f0c15 */
[----:B------:R2:W-:Y:S04]  /*2120*/  @P3 STG.E.U16 desc[UR36][R4.64+0x2], R157 ;  /* 0x0000029d04003986 */ /* 0x0005e8000c101524 */
[----:B------:R-:W0:Y:S01]  /*2130*/  @P2 LDG.E.LTC128B.U16 R152, desc[UR36][R20.64] ;  /* 0x0000002414982981 */ /* 0x000e22000c1e1520 */
[----:B------:R-:W-:Y:S01]  /*2140*/  IADD3 R8, P1, R8, R156, RZ ;  /* 0x0000009c08087210 */ /* 0x000fe20007f3e0ff */
[----:B------:R-:W-:Y:S01]  /*2150*/  BSSY B1, `(.L_x_32) ;  /* 0x0000011000017945 */ /* 0x000fe20003800000 */
[----:B------:R-:W-:Y:S02]  /*2160*/  SHF.L.U64.HI R11, R10, 0x4, R11 ;  /* 0x000000040a0b7819 */ /* 0x000fe4000001020b */
[----:B------:R-:W-:Y:S01]  /*2170*/  ISETP.GT.AND P0, PT, R0, 0x8, P0 ;  /* 0x000000080000780c */ /* 0x000fe20000704270 */
[----:B------:R-:W-:Y:S01]  /*2180*/  IMAD.X R9, R9, 0x1, R161, P1 ;  /* 0x0000000109097824 */ /* 0x000fe200008e06a1 */
[----:B------:R-:W-:Y:S01]  /*2190*/  LEA R10, P1, R10, R4, 0x4 ;  /* 0x000000040a0a7211 */ /* 0x000fe200078220ff */
[----:B------:R-:W-:-:S04]  /*21a0*/  IMAD.WIDE.U32 R14, R23, R14, R8 ;  /* 0x0000000e170e7225 */ /* 0x000fc800078e0008 */
[----:B------:R-:W-:Y:S01]  /*21b0*/  IMAD.X R11, R11, 0x1, R5, P1 ;  /* 0x000000010b0b7824 */ /* 0x000fe200008e0605 */
[----:B------:R-:W-:Y:S01]  /*21c0*/  LEA R8, P3, R14, R12, 0x1 ;  /* 0x0000000c0e087211 */ /* 0x000fe200078608ff */
[----:B------:R-:W-:-:S05]  /*21d0*/  IMAD.IADD R9, R159, 0x1, R15 ;  /* 0x000000019f097824 */ /* 0x000fca00078e020f */
[----:B------:R-:W-:Y:S01]  /*21e0*/  LEA.HI.X R9, R14, R13, R9, 0x1, P3 ;  /* 0x0000000d0e097211 */ /* 0x000fe200018f0c09 */
[----:B0-----:R-:W-:-:S04]  /*21f0*/  IMAD.U32 R24, R152, 0x10000, RZ ;  /* 0x0001000098187824 */ /* 0x001fc800078e00ff */
[----:B------:R-:W-:-:S04]  /*2200*/  FMUL R25, R24, R155 ;  /* 0x0000009b18197220 */ /* 0x000fc80000400000 */
[----:B------:R-:W-:-:S05]  /*2210*/  FFMA R25, R26, R154, R25 ;  /* 0x0000009a1a197223 */ /* 0x000fca0000000019 */
[----:B------:R-:W-:-:S05]  /*2220*/  F2FP.BF16.F32.PACK_AB R25, RZ, R25 ;  /* 0x00000019ff19723e */ /* 0x000fca00000010ff */
[----:B------:R2:W-:Y:S01]  /*2230*/  @P2 STG.E.U16 desc[UR36][R10.64], R25 ;  /* 0x000000190a002986 */ /* 0x0005e2000c101524 */
[----:B------:R-:W-:Y:S05]  /*2240*/  @!P0 BRA `(.L_x_33) ;  /* 0x0000000000048947 */ /* 0x000fea0003800000 */
[----:B------:R0:W5:Y:S02]  /*2250*/  LDG.E.LTC128B.U16 R152, desc[UR36][R8.64+0x2] ;  /* 0x0000022408987981 */ /* 0x000164000c1e1520 */
.L_x_33:
[----:B------:R-:W-:Y:S05]  /*2260*/  BSYNC B1 ;  /* 0x0000000000017941 */ /* 0x000fea0003800000 */
.L_x_32:
[----:B-----5:R-:W-:Y:S01]  /*2270*/  IMAD.U32 R12, R152, 0x10000, RZ ;  /* 0x00010000980c7824 */ /* 0x020fe200078e00ff */
[----:B------:R-:W-:Y:S01]  /*2280*/  ISETP.GT.AND P1, PT, R3, 0x8, PT ;  /* 0x000000080300780c */ /* 0x000fe20003f24270 */
[----:B------:R-:W-:Y:S02]  /*2290*/  BSSY B1, `(.L_x_34) ;  /* 0x0000008000017945 */ /* 0x000fe40003800000 */
[----:B------:R-:W-:Y:S01]  /*22a0*/  FMUL R12, R12, R155 ;  /* 0x0000009b0c0c7220 */ /* 0x000fe20000400000 */
[----:B------:R-:W-:-:S03]  /*22b0*/  ISETP.GT.AND P2, PT, R0, RZ, P1 ;  /* 0x000000ff0000720c */ /* 0x000fc60000f44270 */
[----:B------:R-:W-:-:S05]  /*22c0*/  FFMA R12, R27, R154, R12 ;  /* 0x0000009a1b0c7223 */ /* 0x000fca000000000c */
[----:B------:R-:W-:-:S05]  /*22d0*/  F2FP.BF16.F32.PACK_AB R12, RZ, R12 ;  /* 0x0000000cff0c723e */ /* 0x000fca00000010ff */
[----:B------:R3:W-:Y:S01]  /*22e0*/  @P0 STG.E.U16 desc[UR36][R10.64+0x2], R12 ;  /* 0x0000020c0a000986 */ /* 0x0007e2000c101524 */
[----:B------:R-:W-:Y:S05]  /*22f0*/  @!P2 BRA `(.L_x_35) ;  /* 0x000000000004a947 */ /* 0x000fea0003800000 */
[----:B------:R4:W5:Y:S02]  /*2300*/  LDG.E.LTC128B.U16 R152, desc[UR36][R6.64+0x10] ;  /* 0x0000102406987981 */ /* 0x000964000c1e1520 */
.L_x_35:
[----:B------:R-:W-:Y:S05]  /*2310*/  BSYNC B1 ;  /* 0x0000000000017941 */ /* 0x000fea0003800000 */
.L_x_34:
[----:B---3-5:R-:W-:Y:S01]  /*2320*/  IMAD.U32 R12, R152, 0x10000, RZ ;  /* 0x00010000980c7824 */ /* 0x028fe200078e00ff */
        /* <DEDUP_REMOVED lines=9> */
.L_x_37:
[----:B------:R-:W-:Y:S05]  /*23c0*/  BSYNC B1 ;  /* 0x0000000000017941 */ /* 0x000fea0003800000 */
.L_x_36:
[----:B-----5:R-:W-:Y:S01]  /*23d0*/  IMAD.U32 R12, R152, 0x10000, RZ ;  /* 0x00010000980c7824 */ /* 0x020fe200078e00ff */
[----:B------:R-:W-:Y:S01]  /*23e0*/  ISETP.GT.AND P1, PT, R0, 0x8, P1 ;  /* 0x000000080000780c */ /* 0x000fe20000f24270 */
[----:B------:R-:W-:Y:S02]  /*23f0*/  BSSY B1, `(.L_x_38) ;  /* 0x0000007000017945 */ /* 0x000fe40003800000 */
[----:B------:R-:W-:-:S04]  /*2400*/  FMUL R12, R12, R155 ;  /* 0x0000009b0c0c7220 */ /* 0x000fc80000400000 */
[----:B------:R-:W-:-:S05]  /*2410*/  FFMA R12, R29, R154, R12 ;  /* 0x0000009a1d0c7223 */ /* 0x000fca000000000c */
[----:B------:R-:W-:-:S05]  /*2420*/  F2FP.BF16.F32.PACK_AB R12, RZ, R12 ;  /* 0x0000000cff0c723e */ /* 0x000fca00000010ff */
[----:B------:R0:W-:Y:S01]  /*2430*/  @P3 STG.E.U16 desc[UR36][R4.64+0x12], R12 ;  /* 0x0000120c04003986 */ /* 0x0001e2000c101524 */
[----:B------:R-:W-:Y:S05]  /*2440*/  @!P1 BRA `(.L_x_39) ;  /* 0x0000000000049947 */ /* 0x000fea0003800000 */
[----:B------:R0:W5:Y:S02]  /*2450*/  LDG.E.LTC128B.U16 R152, desc[UR36][R8.64+0x10] ;  /* 0x0000102408987981 */ /* 0x000164000c1e1520 */
.L_x_39:
[----:B------:R-:W-:Y:S05]  /*2460*/  BSYNC B1 ;  /* 0x0000000000017941 */ /* 0x000fea0003800000 */
.L_x_38:
[----:B0----5:R-:W-:Y:S01]  /*2470*/  IMAD.U32 R12, R152, 0x10000, RZ ;  /* 0x00010000980c7824 */ /* 0x021fe200078e00ff */
[----:B------:R-:W-:Y:S01]  /*2480*/  ISETP.GT.AND P0, PT, R0, 0x8, P0 ;  /* 0x000000080000780c */ /* 0x000fe20000704270 */
[----:B------:R-:W-:Y:S02]  /*2490*/  BSSY B1, `(.L_x_40) ;  /* 0x0000007000017945 */ /* 0x000fe40003800000 */
[----:B---3--:R-:W-:-:S04]  /*24a0*/  FMUL R13, R12, R155 ;  /* 0x0000009b0c0d7220 */ /* 0x008fc80000400000 */
[----:B------:R-:W-:-:S05]  /*24b0*/  FFMA R13, R30, R154, R13 ;  /* 0x0000009a1e0d7223 */ /* 0x000fca000000000d */
[----:B------:R-:W-:-:S05]  /*24c0*/  F2FP.BF16.F32.PACK_AB R13, RZ, R13 ;  /* 0x0000000dff0d723e */ /* 0x000fca00000010ff */
[----:B------:R0:W-:Y:S01]  /*24d0*/  @P1 STG.E.U16 desc[UR36][R10.64+0x10], R13 ;  /* 0x0000100d0a001986 */ /* 0x0001e2000c101524 */
[----:B------:R-:W-:Y:S05]  /*24e0*/  @!P0 BRA `(.L_x_41) ;  /* 0x0000000000048947 */ /* 0x000fea0003800000 */
[----:B------:R3:W5:Y:S02]  /*24f0*/  LDG.E.LTC128B.U16 R152, desc[UR36][R8.64+0x12] ;  /* 0x0000122408987981 */ /* 0x000764000c1e1520 */
.L_x_41:
[----:B------:R-:W-:Y:S05]  /*2500*/  BSYNC B1 ;  /* 0x0000000000017941 */ /* 0x000fea0003800000 */
.L_x_40:
        /* <DEDUP_REMOVED lines=10> */
.L_x_43:
[----:B------:R-:W-:Y:S05]  /*25b0*/  BSYNC B1 ;  /* 0x0000000000017941 */ /* 0x000fea0003800000 */
.L_x_42:
[----:B0----5:R-:W-:Y:S01]  /*25c0*/  IMAD.U32 R12, R152, 0x10000, RZ ;  /* 0x00010000980c7824 */ /* 0x021fe200078e00ff */
        /* <DEDUP_REMOVED lines=9> */
.L_x_45:
[----:B------:R-:W-:Y:S05]  /*2660*/  BSYNC B1 ;  /* 0x0000000000017941 */ /* 0x000fea0003800000 */
.L_x_44:
        /* <DEDUP_REMOVED lines=9> */
.L_x_47:
[----:B------:R-:W-:Y:S05]  /*2700*/  BSYNC B1 ;  /* 0x0000000000017941 */ /* 0x000fea0003800000 */
.L_x_46:
[----:B0----5:R-:W-:Y:S01]  /*2710*/  IMAD.U32 R12, R152, 0x10000, RZ ;  /* 0x00010000980c7824 */ /* 0x021fe200078e00ff */
        /* <DEDUP_REMOVED lines=8> */
.L_x_49:
[----:B------:R-:W-:Y:S05]  /*27a0*/  BSYNC B1 ;  /* 0x0000000000017941 */ /* 0x000fea0003800000 */
.L_x_48:
        /* <DEDUP_REMOVED lines=10> */
.L_x_51:
[----:B------:R-:W-:Y:S05]  /*2850*/  BSYNC B1 ;  /* 0x0000000000017941 */ /* 0x000fea0003800000 */
.L_x_50:
        /* <DEDUP_REMOVED lines=10> */
.L_x_53:
[----:B------:R-:W-:Y:S05]  /*2900*/  BSYNC B1 ;  /* 0x0000000000017941 */ /* 0x000fea0003800000 */
.L_x_52:
        /* <DEDUP_REMOVED lines=9> */
.L_x_55:
[----:B------:R-:W-:Y:S05]  /*29a0*/  BSYNC B1 ;  /* 0x0000000000017941 */ /* 0x000fea0003800000 */
.L_x_54:
        /* <DEDUP_REMOVED lines=9> */
.L_x_57:
[----:B------:R-:W-:Y:S05]  /*2a40*/  BSYNC B1 ;  /* 0x0000000000017941 */ /* 0x000fea0003800000 */
.L_x_56:
        /* <DEDUP_REMOVED lines=10> */
.L_x_59:
[----:B------:R-:W-:Y:S05]  /*2af0*/  BSYNC B1 ;  /* 0x0000000000017941 */ /* 0x000fea0003800000 */
.L_x_58:
        /* <DEDUP_REMOVED lines=10> */
.L_x_61:
[----:B------:R-:W-:Y:S05]  /*2ba0*/  BSYNC B1 ;  /* 0x0000000000017941 */ /* 0x000fea0003800000 */
.L_x_60:
        /* <DEDUP_REMOVED lines=9> */
.L_x_63:
[----:B------:R-:W-:Y:S05]  /*2c40*/  BSYNC B1 ;  /* 0x0000000000017941 */ /* 0x000fea0003800000 */
.L_x_62:
        /* <DEDUP_REMOVED lines=9> */
.L_x_65:
[----:B------:R-:W-:Y:S05]  /*2ce0*/  BSYNC B1 ;  /* 0x0000000000017941 */ /* 0x000fea0003800000 */
.L_x_64:
        /* <DEDUP_REMOVED lines=10> */
.L_x_67:
[----:B------:R-:W-:Y:S05]  /*2d90*/  BSYNC B1 ;  /* 0x0000000000017941 */ /* 0x000fea0003800000 */
.L_x_66:
        /* <DEDUP_REMOVED lines=10> */
.L_x_69:
[----:B------:R-:W-:Y:S05]  /*2e40*/  BSYNC B1 ;  /* 0x0000000000017941 */ /* 0x000fea0003800000 */
.L_x_68:
        /* <DEDUP_REMOVED lines=9> */
.L_x_71:
[----:B------:R-:W-:Y:S05]  /*2ee0*/  BSYNC B1 ;  /* 0x0000000000017941 */ /* 0x000fea0003800000 */
.L_x_70:
        /* <DEDUP_REMOVED lines=9> */
.L_x_73:
[----:B------:R-:W-:Y:S05]  /*2f80*/  BSYNC B1 ;  /* 0x0000000000017941 */ /* 0x000fea0003800000 */
.L_x_72:
        /* <DEDUP_REMOVED lines=10> */
.L_x_75:
[----:B------:R-:W-:Y:S05]  /*3030*/  BSYNC B1 ;  /* 0x0000000000017941 */ /* 0x000fea0003800000 */
.L_x_74:
        /* <DEDUP_REMOVED lines=10> */
.L_x_77:
[----:B------:R-:W-:Y:S05]  /*30e0*/  BSYNC B1 ;  /* 0x0000000000017941 */ /* 0x000fea0003800000 */
.L_x_76:
        /* <DEDUP_REMOVED lines=9> */
.L_x_79:
[----:B------:R-:W-:Y:S05]  /*3180*/  BSYNC B1 ;  /* 0x0000000000017941 */ /* 0x000fea0003800000 */
.L_x_78:
        /* <DEDUP_REMOVED lines=9> */
.L_x_81:
[----:B------:R-:W-:Y:S05]  /*3220*/  BSYNC B1 ;  /* 0x0000000000017941 */ /* 0x000fea0003800000 */
.L_x_80:
        /* <DEDUP_REMOVED lines=10> */
.L_x_83:
[----:B------:R-:W-:Y:S05]  /*32d0*/  BSYNC B1 ;  /* 0x0000000000017941 */ /* 0x000fea0003800000 */
.L_x_82:
        /* <DEDUP_REMOVED lines=10> */
.L_x_85:
[----:B------:R-:W-:Y:S05]  /*3380*/  BSYNC B1 ;  /* 0x0000000000017941 */ /* 0x000fea0003800000 */
.L_x_84:
        /* <DEDUP_REMOVED lines=9> */
.L_x_87:
[----:B------:R-:W-:Y:S05]  /*3420*/  BSYNC B1 ;  /* 0x0000000000017941 */ /* 0x000fea0003800000 */
.L_x_86:
        /* <DEDUP_REMOVED lines=9> */
.L_x_89:
[----:B------:R-:W-:Y:S05]  /*34c0*/  BSYNC B1 ;  /* 0x0000000000017941 */ /* 0x000fea0003800000 */
.L_x_88:
        /* <DEDUP_REMOVED lines=10> */
.L_x_91:
[----:B------:R-:W-:Y:S05]  /*3570*/  BSYNC B1 ;  /* 0x0000000000017941 */ /* 0x000fea0003800000 */
.L_x_90:
        /* <DEDUP_REMOVED lines=10> */
.L_x_93:
[----:B------:R-:W-:Y:S05]  /*3620*/  BSYNC B1 ;  /* 0x0000000000017941 */ /* 0x000fea0003800000 */
.L_x_92:
        /* <DEDUP_REMOVED lines=9> */
.L_x_95:
[----:B------:R-:W-:Y:S05]  /*36c0*/  BSYNC B1 ;  /* 0x0000000000017941 */ /* 0x000fea0003800000 */
.L_x_94:
        /* <DEDUP_REMOVED lines=9> */
.L_x_97:
[----:B------:R-:W-:Y:S05]  /*3760*/  BSYNC B1 ;  /* 0x0000000000017941 */ /* 0x000fea0003800000 */
.L_x_96:
        /* <DEDUP_REMOVED lines=10> */
.L_x_99:
[----:B------:R-:W-:Y:S05]  /*3810*/  BSYNC B1 ;  /* 0x0000000000017941 */ /* 0x000fea0003800000 */
.L_x_98:
        /* <DEDUP_REMOVED lines=10> */
.L_x_101:
[----:B------:R-:W-:Y:S05]  /*38c0*/  BSYNC B1 ;  /* 0x0000000000017941 */ /* 0x000fea0003800000 */
.L_x_100:
        /* <DEDUP_REMOVED lines=9> */
.L_x_103:
[----:B------:R-:W-:Y:S05]  /*3960*/  BSYNC B1 ;  /* 0x0000000000017941 */ /* 0x000fea0003800000 */
.L_x_102:
        /* <DEDUP_REMOVED lines=9> */
.L_x_105:
[----:B------:R-:W-:Y:S05]  /*3a00*/  BSYNC B1 ;  /* 0x0000000000017941 */ /* 0x000fea0003800000 */
.L_x_104:
        /* <DEDUP_REMOVED lines=10> */
.L_x_107:
[----:B------:R-:W-:Y:S05]  /*3ab0*/  BSYNC B1 ;  /* 0x0000000000017941 */ /* 0x000fea0003800000 */
.L_x_106:
        /* <DEDUP_REMOVED lines=10> */
.L_x_109:
[----:B------:R-:W-:Y:S05]  /*3b60*/  BSYNC B1 ;  /* 0x0000000000017941 */ /* 0x000fea0003800000 */
.L_x_108:
        /* <DEDUP_REMOVED lines=9> */
.L_x_111:
[----:B------:R-:W-:Y:S05]  /*3c00*/  BSYNC B1 ;  /* 0x0000000000017941 */ /* 0x000fea0003800000 */
.L_x_110:
        /* <DEDUP_REMOVED lines=9> */
.L_x_113:
[----:B------:R-:W-:Y:S05]  /*3ca0*/  BSYNC B1 ;  /* 0x0000000000017941 */ /* 0x000fea0003800000 */
.L_x_112:
        /* <DEDUP_REMOVED lines=10> */
.L_x_115:
[----:B------:R-:W-:Y:S05]  /*3d50*/  BSYNC B1 ;  /* 0x0000000000017941 */ /* 0x000fea0003800000 */
.L_x_114:
        /* <DEDUP_REMOVED lines=10> */
.L_x_117:
[----:B------:R-:W-:Y:S05]  /*3e00*/  BSYNC B1 ;  /* 0x0000000000017941 */ /* 0x000fea0003800000 */
.L_x_116:
        /* <DEDUP_REMOVED lines=9> */
.L_x_119:
[----:B------:R-:W-:Y:S05]  /*3ea0*/  BSYNC B1 ;  /* 0x0000000000017941 */ /* 0x000fea0003800000 */
.L_x_118:
        /* <DEDUP_REMOVED lines=9> */
.L_x_121:
[----:B------:R-:W-:Y:S05]  /*3f40*/  BSYNC B1 ;  /* 0x0000000000017941 */ /* 0x000fea0003800000 */
.L_x_120:
        /* <DEDUP_REMOVED lines=10> */
.L_x_123:
[----:B------:R-:W-:Y:S05]  /*3ff0*/  BSYNC B1 ;  /* 0x0000000000017941 */ /* 0x000fea0003800000 */
.L_x_122:
        /* <DEDUP_REMOVED lines=10> */
.L_x_125:
[----:B------:R-:W-:Y:S05]  /*40a0*/  BSYNC B1 ;  /* 0x0000000000017941 */ /* 0x000fea0003800000 */
.L_x_124:
        /* <DEDUP_REMOVED lines=9> */
.L_x_127:
[----:B------:R-:W-:Y:S05]  /*4140*/  BSYNC B1 ;  /* 0x0000000000017941 */ /* 0x000fea0003800000 */
.L_x_126:
        /* <DEDUP_REMOVED lines=9> */
.L_x_129:
[----:B------:R-:W-:Y:S05]  /*41e0*/  BSYNC B1 ;  /* 0x0000000000017941 */ /* 0x000fea0003800000 */
.L_x_128:
        /* <DEDUP_REMOVED lines=10> */
.L_x_131:
[----:B------:R-:W-:Y:S05]  /*4290*/  BSYNC B1 ;  /* 0x0000000000017941 */ /* 0x000fea0003800000 */
.L_x_130:
        /* <DEDUP_REMOVED lines=10> */
.L_x_133:
[----:B------:R-:W-:Y:S05]  /*4340*/  BSYNC B1 ;  /* 0x0000000000017941 */ /* 0x000fea0003800000 */
.L_x_132:
        /* <DEDUP_REMOVED lines=9> */
.L_x_135:
[----:B------:R-:W-:Y:S05]  /*43e0*/  BSYNC B1 ;  /* 0x0000000000017941 */ /* 0x000fea0003800000 */
.L_x_134:
        /* <DEDUP_REMOVED lines=9> */
.L_x_137:
[----:B------:R-:W-:Y:S05]  /*4480*/  BSYNC B1 ;  /* 0x0000000000017941 */ /* 0x000fea0003800000 */
.L_x_136:
        /* <DEDUP_REMOVED lines=10> */
.L_x_139:
[----:B------:R-:W-:Y:S05]  /*4530*/  BSYNC B1 ;  /* 0x0000000000017941 */ /* 0x000fea0003800000 */
.L_x_138:
        /* <DEDUP_REMOVED lines=10> */
.L_x_141:
[----:B------:R-:W-:Y:S05]  /*45e0*/  BSYNC B1 ;  /* 0x0000000000017941 */ /* 0x000fea0003800000 */
.L_x_140:
        /* <DEDUP_REMOVED lines=9> */
.L_x_143:
[----:B------:R-:W-:Y:S05]  /*4680*/  BSYNC B1 ;  /* 0x0000000000017941 */ /* 0x000fea0003800000 */
.L_x_142:
        /* <DEDUP_REMOVED lines=9> */
.L_x_145:
[----:B------:R-:W-:Y:S05]  /*4720*/  BSYNC B1 ;  /* 0x0000000000017941 */ /* 0x000fea0003800000 */
.L_x_144:
        /* <DEDUP_REMOVED lines=10> */
.L_x_147:
[----:B------:R-:W-:Y:S05]  /*47d0*/  BSYNC B1 ;  /* 0x0000000000017941 */ /* 0x000fea0003800000 */
.L_x_146:
        /* <DEDUP_REMOVED lines=10> */
.L_x_149:
[----:B------:R-:W-:Y:S05]  /*4880*/  BSYNC B1 ;  /* 0x0000000000017941 */ /* 0x000fea0003800000 */
.L_x_148:
        /* <DEDUP_REMOVED lines=9> */
.L_x_151:
[----:B------:R-:W-:Y:S05]  /*4920*/  BSYNC B1 ;  /* 0x0000000000017941 */ /* 0x000fea0003800000 */
.L_x_150:
        /* <DEDUP_REMOVED lines=9> */
.L_x_153:
[----:B------:R-:W-:Y:S05]  /*49c0*/  BSYNC B1 ;  /* 0x0000000000017941 */ /* 0x000fea0003800000 */
.L_x_152:
        /* <DEDUP_REMOVED lines=10> */
.L_x_155:
[----:B------:R-:W-:Y:S05]  /*4a70*/  BSYNC B1 ;  /* 0x0000000000017941 */ /* 0x000fea0003800000 */
.L_x_154:
        /* <DEDUP_REMOVED lines=10> */
.L_x_157:
[----:B------:R-:W-:Y:S05]  /*4b20*/  BSYNC B1 ;  /* 0x0000000000017941 */ /* 0x000fea0003800000 */
.L_x_156:
        /* <DEDUP_REMOVED lines=9> */
.L_x_159:
[----:B------:R-:W-:Y:S05]  /*4bc0*/  BSYNC B1 ;  /* 0x0000000000017941 */ /* 0x000fea0003800000 */
.L_x_158:
        /* <DEDUP_REMOVED lines=9> */
.L_x_161:
[----:B------:R-:W-:Y:S05]  /*4c60*/  BSYNC B1 ;  /* 0x0000000000017941 */ /* 0x000fea0003800000 */
.L_x_160:
        /* <DEDUP_REMOVED lines=10> */
.L_x_163:
[----:B------:R-:W-:Y:S05]  /*4d10*/  BSYNC B1 ;  /* 0x0000000000017941 */ /* 0x000fea0003800000 */
.L_x_162:
        /* <DEDUP_REMOVED lines=10> */
.L_x_165:
[----:B------:R-:W-:Y:S05]  /*4dc0*/  BSYNC B1 ;  /* 0x0000000000017941 */ /* 0x000fea0003800000 */
.L_x_164:
        /* <DEDUP_REMOVED lines=9> */
.L_x_167:
[----:B------:R-:W-:Y:S05]  /*4e60*/  BSYNC B1 ;  /* 0x0000000000017941 */ /* 0x000fea0003800000 */
.L_x_166:
        /* <DEDUP_REMOVED lines=9> */
.L_x_169:
[----:B------:R-:W-:Y:S05]  /*4f00*/  BSYNC B1 ;  /* 0x0000000000017941 */ /* 0x000fea0003800000 */
.L_x_168:
        /* <DEDUP_REMOVED lines=10> */
.L_x_171:
[----:B------:R-:W-:Y:S05]  /*4fb0*/  BSYNC B1 ;  /* 0x0000000000017941 */ /* 0x000fea0003800000 */
.L_x_170:
        /* <DEDUP_REMOVED lines=10> */
.L_x_173:
[----:B------:R-:W-:Y:S05]  /*5060*/  BSYNC B1 ;  /* 0x0000000000017941 */ /* 0x000fea0003800000 */
.L_x_172:
        /* <DEDUP_REMOVED lines=9> */
.L_x_175:
[----:B------:R-:W-:Y:S05]  /*5100*/  BSYNC B1 ;  /* 0x0000000000017941 */ /* 0x000fea0003800000 */
.L_x_174:
        /* <DEDUP_REMOVED lines=9> */
.L_x_177:
[----:B------:R-:W-:Y:S05]  /*51a0*/  BSYNC B1 ;  /* 0x0000000000017941 */ /* 0x000fea0003800000 */
.L_x_176:
        /* <DEDUP_REMOVED lines=10> */
.L_x_179:
[----:B------:R-:W-:Y:S05]  /*5250*/  BSYNC B1 ;  /* 0x0000000000017941 */ /* 0x000fea0003800000 */
.L_x_178:
        /* <DEDUP_REMOVED lines=10> */
.L_x_181:
[----:B------:R-:W-:Y:S05]  /*5300*/  BSYNC B1 ;  /* 0x0000000000017941 */ /* 0x000fea0003800000 */
.L_x_180:
        /* <DEDUP_REMOVED lines=9> */
.L_x_183:
[----:B------:R-:W-:Y:S05]  /*53a0*/  BSYNC B1 ;  /* 0x0000000000017941 */ /* 0x000fea0003800000 */
.L_x_182:
        /* <DEDUP_REMOVED lines=9> */
.L_x_185:
[----:B------:R-:W-:Y:S05]  /*5440*/  BSYNC B1 ;  /* 0x0000000000017941 */ /* 0x000fea0003800000 */
.L_x_184:
        /* <DEDUP_REMOVED lines=10> */
.L_x_187:
[----:B------:R-:W-:Y:S05]  /*54f0*/  BSYNC B1 ;  /* 0x0000000000017941 */ /* 0x000fea0003800000 */
.L_x_186:
        /* <DEDUP_REMOVED lines=10> */
.L_x_189:
[----:B------:R-:W-:Y:S05]  /*55a0*/  BSYNC B1 ;  /* 0x0000000000017941 */ /* 0x000fea0003800000 */
.L_x_188:
        /* <DEDUP_REMOVED lines=9> */
.L_x_191:
[----:B------:R-:W-:Y:S05]  /*5640*/  BSYNC B1 ;  /* 0x0000000000017941 */ /* 0x000fea0003800000 */
.L_x_190:
        /* <DEDUP_REMOVED lines=9> */
.L_x_193:
[----:B------:R-:W-:Y:S05]  /*56e0*/  BSYNC B1 ;  /* 0x0000000000017941 */ /* 0x000fea0003800000 */
.L_x_192:
        /* <DEDUP_REMOVED lines=10> */
.L_x_195:
[----:B------:R-:W-:Y:S05]  /*5790*/  BSYNC B1 ;  /* 0x0000000000017941 */ /* 0x000fea0003800000 */
.L_x_194:
        /* <DEDUP_REMOVED lines=10> */
.L_x_197:
[----:B------:R-:W-:Y:S05]  /*5840*/  BSYNC B1 ;  /* 0x0000000000017941 */ /* 0x000fea0003800000 */
.L_x_196:
        /* <DEDUP_REMOVED lines=9> */
.L_x_199:
[----:B------:R-:W-:Y:S05]  /*58e0*/  BSYNC B1 ;  /* 0x0000000000017941 */ /* 0x000fea0003800000 */
.L_x_198:
        /* <DEDUP_REMOVED lines=9> */
.L_x_201:
[----:B------:R-:W-:Y:S05]  /*5980*/  BSYNC B1 ;  /* 0x0000000000017941 */ /* 0x000fea0003800000 */
.L_x_200:
        /* <DEDUP_REMOVED lines=10> */
.L_x_203:
[----:B------:R-:W-:Y:S05]  /*5a30*/  BSYNC B1 ;  /* 0x0000000000017941 */ /* 0x000fea0003800000 */
.L_x_202:
        /* <DEDUP_REMOVED lines=10> */
.L_x_205:
[----:B------:R-:W-:Y:S05]  /*5ae0*/  BSYNC B1 ;  /* 0x0000000000017941 */ /* 0x000fea0003800000 */
.L_x_204:
        /* <DEDUP_REMOVED lines=9> */
.L_x_207:
[----:B------:R-:W-:Y:S05]  /*5b80*/  BSYNC B1 ;  /* 0x0000000000017941 */ /* 0x000fea0003800000 */
.L_x_206:
        /* <DEDUP_REMOVED lines=9> */
.L_x_209:
[----:B------:R-:W-:Y:S05]  /*5c20*/  BSYNC B1 ;  /* 0x0000000000017941 */ /* 0x000fea0003800000 */
.L_x_208:
        /* <DEDUP_REMOVED lines=10> */
.L_x_211:
[----:B------:R-:W-:Y:S05]  /*5cd0*/  BSYNC B1 ;  /* 0x0000000000017941 */ /* 0x000fea0003800000 */
.L_x_210:
        /* <DEDUP_REMOVED lines=10> */
.L_x_213:
[----:B------:R-:W-:Y:S05]  /*5d80*/  BSYNC B1 ;  /* 0x0000000000017941 */ /* 0x000fea0003800000 */
.L_x_212:
        /* <DEDUP_REMOVED lines=9> */
.L_x_215:
[----:B------:R-:W-:Y:S05]  /*5e20*/  BSYNC B1 ;  /* 0x0000000000017941 */ /* 0x000fea0003800000 */
.L_x_214:
        /* <DEDUP_REMOVED lines=9> */
.L_x_217:
[----:B------:R-:W-:Y:S05]  /*5ec0*/  BSYNC B1 ;  /* 0x0000000000017941 */ /* 0x000fea0003800000 */
.L_x_216:
        /* <DEDUP_REMOVED lines=10> */
.L_x_219:
[----:B------:R-:W-:Y:S05]  /*5f70*/  BSYNC B1 ;  /* 0x0000000000017941 */ /* 0x000fea0003800000 */
.L_x_218:
        /* <DEDUP_REMOVED lines=10> */
.L_x_221:
[----:B------:R-:W-:Y:S05]  /*6020*/  BSYNC B1 ;  /* 0x0000000000017941 */ /* 0x000fea0003800000 */
.L_x_220:
        /* <DEDUP_REMOVED lines=9> */
.L_x_223:
[----:B------:R-:W-:Y:S05]  /*60c0*/  BSYNC B1 ;  /* 0x0000000000017941 */ /* 0x000fea0003800000 */
.L_x_222:
        /* <DEDUP_REMOVED lines=9> */
.L_x_225:
[----:B------:R-:W-:Y:S05]  /*6160*/  BSYNC B1 ;  /* 0x0000000000017941 */ /* 0x000fea0003800000 */
.L_x_224:
        /* <DEDUP_REMOVED lines=10> */
.L_x_227:
[----:B------:R-:W-:Y:S05]  /*6210*/  BSYNC B1 ;  /* 0x0000000000017941 */ /* 0x000fea0003800000 */
.L_x_226:
        /* <DEDUP_REMOVED lines=10> */
.L_x_229:
[----:B------:R-:W-:Y:S05]  /*62c0*/  BSYNC B1 ;  /* 0x0000000000017941 */ /* 0x000fea0003800000 */
.L_x_228:
        /* <DEDUP_REMOVED lines=9> */
.L_x_231:
[----:B------:R-:W-:Y:S05]  /*6360*/  BSYNC B1 ;  /* 0x0000000000017941 */ /* 0x000fea0003800000 */
.L_x_230:
        /* <DEDUP_REMOVED lines=9> */
.L_x_233:
[----:B------:R-:W-:Y:S05]  /*6400*/  BSYNC B1 ;  /* 0x0000000000017941 */ /* 0x000fea0003800000 */
.L_x_232:
        /* <DEDUP_REMOVED lines=10> */
.L_x_235:
[----:B------:R-:W-:Y:S05]  /*64b0*/  BSYNC B1 ;  /* 0x0000000000017941 */ /* 0x000fea0003800000 */
.L_x_234:
        /* <DEDUP_REMOVED lines=10> */
.L_x_237:
[----:B------:R-:W-:Y:S05]  /*6560*/  BSYNC B1 ;  /* 0x0000000000017941 */ /* 0x000fea0003800000 */
.L_x_236:
        /* <DEDUP_REMOVED lines=9> */
.L_x_239:
[----:B------:R-:W-:Y:S05]  /*6600*/  BSYNC B1 ;  /* 0x0000000000017941 */ /* 0x000fea0003800000 */
.L_x_238:
        /* <DEDUP_REMOVED lines=9> */
.L_x_241:
[----:B------:R-:W-:Y:S05]  /*66a0*/  BSYNC B1 ;  /* 0x0000000000017941 */ /* 0x000fea0003800000 */
.L_x_240:
        /* <DEDUP_REMOVED lines=10> */
.L_x_243:
[----:B------:R-:W-:Y:S05]  /*6750*/  BSYNC B1 ;  /* 0x0000000000017941 */ /* 0x000fea0003800000 */
.L_x_242:
        /* <DEDUP_REMOVED lines=10> */
.L_x_245:
[----:B------:R-:W-:Y:S05]  /*6800*/  BSYNC B1 ;  /* 0x0000000000017941 */ /* 0x000fea0003800000 */
.L_x_244:
        /* <DEDUP_REMOVED lines=9> */
.L_x_247:
[----:B------:R-:W-:Y:S05]  /*68a0*/  BSYNC B1 ;  /* 0x0000000000017941 */ /* 0x000fea0003800000 */
.L_x_246:
        /* <DEDUP_REMOVED lines=9> */
.L_x_249:
[----:B------:R-:W-:Y:S05]  /*6940*/  BSYNC B1 ;  /* 0x0000000000017941 */ /* 0x000fea0003800000 */
.L_x_248:
        /* <DEDUP_REMOVED lines=10> */
.L_x_251:
[----:B------:R-:W-:Y:S05]  /*69f0*/  BSYNC B1 ;  /* 0x0000000000017941 */ /* 0x000fea0003800000 */
.L_x_250:
        /* <DEDUP_REMOVED lines=10> */
.L_x_253:
[----:B------:R-:W-:Y:S05]  /*6aa0*/  BSYNC B1 ;  /* 0x0000000000017941 */ /* 0x000fea0003800000 */
.L_x_252:
        /* <DEDUP_REMOVED lines=9> */
.L_x_255:
[----:B------:R-:W-:Y:S05]  /*6b40*/  BSYNC B1 ;  /* 0x0000000000017941 */ /* 0x000fea0003800000 */
.L_x_254:
        /* <DEDUP_REMOVED lines=9> */
.L_x_257:
[----:B------:R-:W-:Y:S05]  /*6be0*/  BSYNC B1 ;  /* 0x0000000000017941 */ /* 0x000fea0003800000 */
.L_x_256:
        /* <DEDUP_REMOVED lines=10> */
.L_x_259:
[----:B------:R-:W-:Y:S05]  /*6c90*/  BSYNC B1 ;  /* 0x0000000000017941 */ /* 0x000fea0003800000 */
.L_x_258:
        /* <DEDUP_REMOVED lines=10> */
.L_x_261:
[----:B------:R-:W-:Y:S05]  /*6d40*/  BSYNC B1 ;  /* 0x0000000000017941 */ /* 0x000fea0003800000 */
.L_x_260:
        /* <DEDUP_REMOVED lines=9> */
.L_x_263:
[----:B------:R-:W-:Y:S05]  /*6de0*/  BSYNC B1 ;  /* 0x0000000000017941 */ /* 0x000fea0003800000 */
.L_x_262:
        /* <DEDUP_REMOVED lines=9> */
.L_x_265:
[----:B------:R-:W-:Y:S05]  /*6e80*/  BSYNC B1 ;  /* 0x0000000000017941 */ /* 0x000fea0003800000 */
.L_x_264:
        /* <DEDUP_REMOVED lines=10> */
.L_x_267:
[----:B------:R-:W-:Y:S05]  /*6f30*/  BSYNC B1 ;  /* 0x0000000000017941 */ /* 0x000fea0003800000 */
.L_x_266:
        /* <DEDUP_REMOVED lines=10> */
.L_x_269:
[----:B------:R-:W-:Y:S05]  /*6fe0*/  BSYNC B1 ;  /* 0x0000000000017941 */ /* 0x000fea0003800000 */
.L_x_268:
        /* <DEDUP_REMOVED lines=9> */
.L_x_271:
[----:B------:R-:W-:Y:S05]  /*7080*/  BSYNC B1 ;  /* 0x0000000000017941 */ /* 0x000fea0003800000 */
.L_x_270:
        /* <DEDUP_REMOVED lines=9> */
.L_x_273:
[----:B------:R-:W-:Y:S05]  /*7120*/  BSYNC B1 ;  /* 0x0000000000017941 */ /* 0x000fea0003800000 */
.L_x_272:
        /* <DEDUP_REMOVED lines=10> */
.L_x_275:
[----:B------:R-:W-:Y:S05]  /*71d0*/  BSYNC B1 ;  /* 0x0000000000017941 */ /* 0x000fea0003800000 */
.L_x_274:
        /* <DEDUP_REMOVED lines=10> */
.L_x_277:
[----:B------:R-:W-:Y:S05]  /*7280*/  BSYNC B1 ;  /* 0x0000000000017941 */ /* 0x000fea0003800000 */
.L_x_276:
[----:B01--45:R-:W-:Y:S01]  /*7290*/  IMAD.U32 R6, R152, 0x10000, RZ ;  /* 0x0001000098067824 */ /* 0x033fe200078e00ff */
        /* <DEDUP_REMOVED lines=8> */
.L_x_279:
[----:B------:R-:W-:Y:S05]  /*7320*/  BSYNC B1 ;  /* 0x0000000000017941 */ /* 0x000fea0003800000 */
.L_x_278:
[----:B0-2--5:R-:W-:Y:S01]  /*7330*/  IMAD.U32 R4, R152, 0x10000, RZ ;  /* 0x0001000098047824 */ /* 0x025fe200078e00ff */
[----:B------:R-:W-:Y:S01]  /*7340*/  ISETP.GT.AND P0, PT, R0, 0x8, P0 ;  /* 0x000000080000780c */ /* 0x000fe20000704270 */
[----:B------:R-:W-:Y:S01]  /*7350*/  @P1 IMAD.MOV.U32 R5, RZ, RZ, R11 ;  /* 0x000000ffff051224 */ /* 0x000fe200078e000b */
[----:B------:R-:W-:Y:S01]  /*7360*/  BSSY B1, `(.L_x_280) ;  /* 0x0000008000017945 */ /* 0x000fe20003800000 */
[----:B------:R-:W-:Y:S01]  /*7370*/  FMUL R3, R4, R155 ;  /* 0x0000009b04037220 */ /* 0x000fe20000400000 */
[----:B------:R-:W-:-:S03]  /*7380*/  @P1 IMAD.MOV.U32 R4, RZ, RZ, R10 ;  /* 0x000000ffff041224 */ /* 0x000fc600078e000a */
[----:B------:R-:W-:-:S05]  /*7390*/  FFMA R3, R150, R154, R3 ;  /* 0x0000009a96037223 */ /* 0x000fca0000000003 */
[----:B------:R-:W-:-:S05]  /*73a0*/  F2FP.BF16.F32.PACK_AB R3, RZ, R3 ;  /* 0x00000003ff03723e */ /* 0x000fca00000010ff */
[----:B------:R0:W-:Y:S01]  /*73b0*/  @P1 STG.E.U16 desc[UR36][R4.64+0x1f0], R3 ;  /* 0x0001f00304001986 */ /* 0x0001e2000c101524 */
[----:B------:R-:W-:Y:S05]  /*73c0*/  @!P0 BRA `(.L_x_281) ;  /* 0x0000000000048947 */ /* 0x000fea0003800000 */
[----:B------:R2:W5:Y:S02]  /*73d0*/  LDG.E.LTC128B.U16 R152, desc[UR36][R8.64+0x1f2] ;  /* 0x0001f22408987981 */ /* 0x000564000c1e1520 */
.L_x_281:
[----:B------:R-:W-:Y:S05]  /*73e0*/  BSYNC B1 ;  /* 0x0000000000017941 */ /* 0x000fea0003800000 */
.L_x_280:
[----:B------:R-:W-:Y:S05]  /*73f0*/  @!P0 BRA `(.L_x_282) ;  /* 0x0000002400308947 */ /* 0x000fea0003800000 */
[----:B-----5:R-:W-:-:S04]  /*7400*/  IMAD.U32 R152, R152, 0x10000, RZ ;  /* 0x0001000098987824 */ /* 0x020fc800078e00ff */
[----:B------:R-:W-:-:S04]  /*7410*/  FMUL R152, R152, R155 ;  /* 0x0000009b98987220 */ /* 0x000fc80000400000 */
[----:B------:R-:W-:-:S05]  /*7420*/  FFMA R152, R151, R154, R152 ;  /* 0x0000009a97987223 */ /* 0x000fca0000000098 */
[----:B------:R-:W-:-:S05]  /*7430*/  F2FP.BF16.F32.PACK_AB R152, RZ, R152 ;  /* 0x00000098ff98723e */ /* 0x000fca00000010ff */
[----:B------:R4:W-:Y:S01]  /*7440*/  STG.E.U16 desc[UR36][R10.64+0x1f2], R152 ;  /* 0x0001f2980a007986 */ /* 0x0009e2000c101524 */
[----:B------:R-:W-:Y:S05]  /*7450*/  BRA `(.L_x_282) ;  /* 0x0000002400187947 */ /* 0x000fea0003800000 */
.L_x_29:
[----:B------:R-:W-:Y:S01]  /*7460*/  ISETP.GT.AND P0, PT, R3, 0x1, PT ;  /* 0x000000010300780c */ /* 0x000fe20003f04270 */
[----:B------:R-:W-:Y:S01]  /*7470*/  ULDC.64 UR4, c[0x0][0x5c0] ;  /* 0x0001700000047ab9 */ /* 0x000fe20000000a00 */
[-C--:B------:R-:W-:Y:S01]  /*7480*/  FMUL R24, R24, R154.reuse ;  /* 0x0000009a18187220 */ /* 0x080fe20000400000 */
[-C--:B------:R-:W-:Y:S01]  /*7490*/  FMUL R25, R25, R154.reuse ;  /* 0x0000009a19197220 */ /* 0x080fe20000400000 */
[----:B------:R-:W-:Y:S01]  /*74a0*/  ISETP.GT.AND P3, PT, R0, RZ, P0 ;  /* 0x000000ff0000720c */ /* 0x000fe20000764270 */
[-C--:B------:R-:W-:Y:S01]  /*74b0*/  FMUL R26, R26, R154.reuse ;  /* 0x0000009a1a1a7220 */ /* 0x080fe20000400000 */
[----:B------:R-:W-:Y:S01]  /*74c0*/  LEA R4, P4, R160, UR4, 0x1 ;  /* 0x00000004a0047c11 */ /* 0x000fe2000f8808ff */
[----:B------:R-:W-:Y:S01]  /*74d0*/  FMUL R27, R27, R154 ;  /* 0x0000009a1b1b7220 */ /* 0x000fe20000400000 */
[----:B------:R-:W-:Y:S01]  /*74e0*/  F2FP.BF16.F32.PACK_AB R24, RZ, R24 ;  /* 0x00000018ff18723e */ /* 0x000fe200000010ff */
[-C--:B------:R-:W-:Y:S01]  /*74f0*/  FMUL R28, R28, R154.reuse ;  /* 0x0000009a1c1c7220 */ /* 0x080fe20000400000 */
[----:B------:R-:W-:Y:S01]  /*7500*/  LEA.HI.X R5, R160, UR5, R169, 0x1, P4 ;  /* 0x00000005a0057c11 */ /* 0x000fe2000a0f0ca9 */
[-C--:B------:R-:W-:Y:S01]  /*7510*/  FMUL R29, R29, R154.reuse ;  /* 0x0000009a1d1d7220 */ /* 0x080fe20000400000 */
[----:B------:R-:W-:Y:S01]  /*7520*/  F2FP.BF16.F32.PACK_AB R25, RZ, R25 ;  /* 0x00000019ff19723e */ /* 0x000fe200000010ff */
[-C--:B------:R-:W-:Y:S01]  /*7530*/  FMUL R30, R30, R154.reuse ;  /* 0x0000009a1e1e7220 */ /* 0x080fe20000400000 */
[----:B------:R-:W-:Y:S01]  /*7540*/  SHF.L.U64.HI R11, R10, 0x4, R11 ;  /* 0x000000040a0b7819 */ /* 0x000fe2000001020b */
[----:B------:R-:W-:Y:S01]  /*7550*/  @P1 STG.E.U16 desc[UR36][R4.64], R24 ;  /* 0x0000001804001986 */ /* 0x000fe2000c101524 */
[----:B------:R-:W-:Y:S01]  /*7560*/  ISETP.GT.AND P1, PT, R3, 0x8, PT ;  /* 0x000000080300780c */ /* 0x000fe20003f24270 */
[----:B------:R-:W-:Y:S01]  /*7570*/  FMUL R31, R31, R154 ;  /* 0x0000009a1f1f7220 */ /* 0x000fe20000400000 */
[----:B------:R-:W-:Y:S01]  /*7580*/  ISETP.GT.AND P4, PT, R0, 0x8, P0 ;  /* 0x000000080000780c */ /* 0x000fe20000784270 */
[----:B------:R-:W-:Y:S01]  /*7590*/  @P3 STG.E.U16 desc[UR36][R4.64+0x2], R25 ;  /* 0x0000021904003986 */ /* 0x000fe2000c101524 */
[----:B------:R-:W-:Y:S01]  /*75a0*/  LEA R6, P3, R10, R4, 0x4 ;  /* 0x000000040a067211 */ /* 0x000fe200078620ff */
[-C--:B------:R-:W-:Y:S01]  /*75b0*/  FMUL R32, R32, R154.reuse ;  /* 0x0000009a20207220 */ /* 0x080fe20000400000 */
[C---:B------:R-:W-:Y:S01]  /*75c0*/  ISETP.GT.AND P2, PT, R0.reuse, 0x8, P2 ;  /* 0x000000080000780c */ /* 0x040fe20001744270 */
[-C--:B------:R-:W-:Y:S01]  /*75d0*/  FMUL R33, R33, R154.reuse ;  /* 0x0000009a21217220 */ /* 0x080fe20000400000 */
[----:B------:R-:W-:Y:S01]  /*75e0*/  ISETP.GT.AND P0, PT, R3, 0x9, PT ;  /* 0x000000090300780c */ /* 0x000fe20003f04270 */
[----:B------:R-:W-:Y:S01]  /*75f0*/  IMAD.X R7, R11, 0x1, R5, P3 ;  /* 0x000000010b077824 */ /* 0x000fe200018e0605 */
[----:B------:R-:W-:Y:S01]  /*7600*/  ISETP.GT.AND P5, PT, R0, RZ, P1 ;  /* 0x000000ff0000720c */ /* 0x000fe20000fa4270 */
[-C--:B------:R-:W-:Y:S01]  /*7610*/  FMUL R34, R34, R154.reuse ;  /* 0x0000009a22227220 */ /* 0x080fe20000400000 */
[----:B------:R-:W-:Y:S01]  /*7620*/  ISETP.GT.AND P3, PT, R0, RZ, P0 ;  /* 0x000000ff0000720c */ /* 0x000fe20000764270 */
[----:B------:R-:W-:Y:S01]  /*7630*/  FMUL R35, R35, R154 ;  /* 0x0000009a23237220 */ /* 0x000fe20000400000 */
[----:B------:R-:W-:Y:S01]  /*7640*/  F2FP.BF16.F32.PACK_AB R26, RZ, R26 ;  /* 0x0000001aff1a723e */ /* 0x000fe200000010ff */
[-C--:B------:R-:W-:Y:S01]  /*7650*/  FMUL R36, R36, R154.reuse ;  /* 0x0000009a24247220 */ /* 0x080fe20000400000 */
[----:B------:R-:W-:Y:S01]  /*7660*/  F2FP.BF16.F32.PACK_AB R27, RZ, R27 ;  /* 0x0000001bff1b723e */ /* 0x000fe200000010ff */
[----:B------:R-:W-:Y:S01]  /*7670*/  FMUL R37, R37, R154 ;  /* 0x0000009a25257220 */ /* 0x000fe20000400000 */
[----:B------:R-:W-:Y:S01]  /*7680*/  F2FP.BF16.F32.PACK_AB R28, RZ, R28 ;  /* 0x0000001cff1c723e */ /* 0x000fe200000010ff */
[----:B------:R-:W-:Y:S01]  /*7690*/  @P2 STG.E.U16 desc[UR36][R6.64], R26 ;  /* 0x0000001a06002986 */ /* 0x000fe2000c101524 */
[----:B------:R-:W-:Y:S01]  /*76a0*/  F2FP.BF16.F32.PACK_AB R29, RZ, R29 ;  /* 0x0000001dff1d723e */ /* 0x000fe200000010ff */
[-C--:B------:R-:W-:Y:S01]  /*76b0*/  FMUL R38, R38, R154.reuse ;  /* 0x0000009a26267220 */ /* 0x080fe20000400000 */
[C---:B------:R-:W-:Y:S01]  /*76c0*/  ISETP.GT.AND P2, PT, R0.reuse, 0x8, P1 ;  /* 0x000000080000780c */ /* 0x040fe20000f44270 */
[----:B------:R-:W-:Y:S01]  /*76d0*/  @P4 STG.E.U16 desc[UR36][R6.64+0x2], R27 ;  /* 0x0000021b06004986 */ /* 0x000fe2000c101524 */
[----:B------:R-:W-:Y:S01]  /*76e0*/  ISETP.GT.AND P1, PT, R3, 0x10, PT ;  /* 0x000000100300780c */ /* 0x000fe20003f24270 */
[----:B------:R-:W-:Y:S01]  /*76f0*/  FMUL R39, R39, R154 ;  /* 0x0000009a27277220 */ /* 0x000fe20000400000 */
[----:B------:R-:W-:Y:S01]  /*7700*/  F2FP.BF16.F32.PACK_AB R30, RZ, R30 ;  /* 0x0000001eff1e723e */ /* 0x000fe200000010ff */
[----:B------:R-:W-:Y:S01]  /*7710*/  @P5 STG.E.U16 desc[UR36][R4.64+0x10], R28 ;  /* 0x0000101c04005986 */ /* 0x000fe2000c101524 */
[----:B------:R-:W-:Y:S01]  /*7720*/  ISETP.GT.AND P4, PT, R0, RZ, P1 ;  /* 0x000000ff0000720c */ /* 0x000fe20000f84270 */
[-C--:B------:R-:W-:Y:S01]  /*7730*/  FMUL R40, R40, R154.reuse ;  /* 0x0000009a28287220 */ /* 0x080fe20000400000 */
[----:B------:R-:W-:Y:S01]  /*7740*/  F2FP.BF16.F32.PACK_AB R31, RZ, R31 ;  /* 0x0000001fff1f723e */ /* 0x000fe200000010ff */
[----:B------:R-:W-:Y:S01]  /*7750*/  @P3 STG.E.U16 desc[UR36][R4.64+0x12], R29 ;  /* 0x0000121d04003986 */ /* 0x000fe2000c101524 */
[----:B------:R-:W-:Y:S01]  /*7760*/  ISETP.GT.AND P3, PT, R0, 0x8, P0 ;  /* 0x000000080000780c */ /* 0x000fe20000764270 */
[----:B------:R-:W-:Y:S01]  /*7770*/  FMUL R41, R41, R154 ;  /* 0x0000009a29297220 */ /* 0x000fe20000400000 */
[----:B------:R-:W-:Y:S01]  /*7780*/  ISETP.GT.AND P0, PT, R3, 0x11, PT ;  /* 0x000000110300780c */ /* 0x000fe20003f04270 */
[----:B------:R-:W-:Y:S01]  /*7790*/  @P2 STG.E.U16 desc[UR36][R6.64+0x10], R30 ;  /* 0x0000101e06002986 */ /* 0x000fe2000c101524 */
[----:B------:R-:W-:Y:S01]  /*77a0*/  F2FP.BF16.F32.PACK_AB R32, RZ, R32 ;  /* 0x00000020ff20723e */ /* 0x000fe200000010ff */
[-C--:B------:R-:W-:Y:S01]  /*77b0*/  FMUL R42, R42, R154.reuse ;  /* 0x0000009a2a2a7220 */ /* 0x080fe20000400000 */
[C---:B------:R-:W-:Y:S01]  /*77c0*/  ISETP.GT.AND P5, PT, R0.reuse, RZ, P0 ;  /* 0x000000ff0000720c */ /* 0x040fe200007a4270 */
[-C--:B------:R-:W-:Y:S01]  /*77d0*/  FMUL R43, R43, R154.reuse ;  /* 0x0000009a2b2b7220 */ /* 0x080fe20000400000 */
[----:B------:R-:W-:Y:S01]  /*77e0*/  ISETP.GT.AND P2, PT, R0, 0x8, P1 ;  /* 0x000000080000780c */ /* 0x000fe20000f44270 */
[-C--:B------:R-:W-:Y:S01]  /*77f0*/  FMUL R44, R44, R154.reuse ;  /* 0x0000009a2c2c7220 */ /* 0x080fe20000400000 */
[----:B------:R-:W-:Y:S01]  /*7800*/  ISETP.GT.AND P1, PT, R3, 0x18, PT ;  /* 0x000000180300780c */ /* 0x000fe20003f24270 */
[-C--:B------:R-:W-:Y:S01]  /*7810*/  FMUL R45, R45, R154.reuse ;  /* 0x0000009a2d2d7220 */ /* 0x080fe20000400000 */
[----:B------:R-:W-:Y:S01]  /*7820*/  F2FP.BF16.F32.PACK_AB R33, RZ, R33 ;  /* 0x00000021ff21723e */ /* 0x000fe200000010ff */
[----:B------:R-:W-:Y:S01]  /*7830*/  @P3 STG.E.U16 desc[UR36][R6.64+0x12], R31 ;  /* 0x0000121f06003986 */ /* 0x000fe2000c101524 */
[----:B------:R-:W-:Y:S01]  /*7840*/  ISETP.GT.AND P3, PT, R0, 0x8, P0 ;  /* 0x000000080000780c */ /* 0x000fe20000764270 */
[-C--:B------:R-:W-:Y:S01]  /*7850*/  FMUL R46, R46, R154.reuse ;  /* 0x0000009a2e2e7220 */ /* 0x080fe20000400000 */
[----:B------:R-:W-:Y:S01]  /*7860*/  ISETP.GT.AND P0, PT, R3, 0x19, PT ;  /* 0x000000190300780c */ /* 0x000fe20003f04270 */
[----:B------:R-:W-:Y:S01]  /*7870*/  @P4 STG.E.U16 desc[UR36][R4.64+0x20], R32 ;  /* 0x0000202004004986 */ /* 0x000fe2000c101524 */
[C---:B------:R-:W-:Y:S01]  /*7880*/  ISETP.GT.AND P4, PT, R0.reuse, RZ, P1 ;  /* 0x000000ff0000720c */ /* 0x040fe20000f84270 */
[----:B------:R-:W-:Y:S01]  /*7890*/  FMUL R47, R47, R154 ;  /* 0x0000009a2f2f7220 */ /* 0x000fe20000400000 */
[----:B------:R-:W-:Y:S01]  /*78a0*/  F2FP.BF16.F32.PACK_AB R34, RZ, R34 ;  /* 0x00000022ff22723e */ /* 0x000fe200000010ff */
[----:B------:R-:W-:Y:S01]  /*78b0*/  @P5 STG.E.U16 desc[UR36][R4.64+0x22], R33 ;  /* 0x0000222104005986 */ /* 0x000fe2000c101524 */
[----:B------:R-:W-:Y:S01]  /*78c0*/  ISETP.GT.AND P5, PT, R0, RZ, P0 ;  /* 0x000000ff0000720c */ /* 0x000fe200007a4270 */
[----:B------:R-:W-:Y:S01]  /*78d0*/  FMUL R48, R48, R154 ;  /* 0x0000009a30307220 */ /* 0x000fe20000400000 */
[----:B------:R-:W-:Y:S01]  /*78e0*/  F2FP.BF16.F32.PACK_AB R35, RZ, R35 ;  /* 0x00000023ff23723e */ /* 0x000fe200000010ff */
[----:B------:R-:W-:Y:S01]  /*78f0*/  @P2 STG.E.U16 desc[UR36][R6.64+0x20], R34 ;  /* 0x0000202206002986 */ /* 0x000fe2000c101524 */
[----:B------:R-:W-:Y:S01]  /*7900*/  F2FP.BF16.F32.PACK_AB R36, RZ, R36 ;  /* 0x00000024ff24723e */ /* 0x000fe200000010ff */
[-C--:B------:R-:W-:Y:S01]  /*7910*/  FMUL R49, R49, R154.reuse ;  /* 0x0000009a31317220 */ /* 0x080fe20000400000 */
[----:B------:R-:W-:Y:S01]  /*7920*/  ISETP.GT.AND P2, PT, R0, 0x8, P1 ;  /* 0x000000080000780c */ /* 0x000fe20000f44270 */
[----:B------:R-:W-:Y:S01]  /*7930*/  @P3 STG.E.U16 desc[UR36][R6.64+0x22], R35 ;  /* 0x0000222306003986 */ /* 0x000fe2000c101524 */
[----:B------:R-:W-:Y:S01]  /*7940*/  ISETP.GT.AND P1, PT, R3, 0x20, PT ;  /* 0x000000200300780c */ /* 0x000fe20003f24270 */
[-C--:B------:R-:W-:Y:S01]  /*7950*/  FMUL R50, R50, R154.reuse ;  /* 0x0000009a32327220 */ /* 0x080fe20000400000 */
[----:B------:R-:W-:Y:S01]  /*7960*/  F2FP.BF16.F32.PACK_AB R37, RZ, R37 ;  /* 0x00000025ff25723e */ /* 0x000fe200000010ff */
[----:B------:R-:W-:Y:S01]  /*7970*/  @P4 STG.E.U16 desc[UR36][R4.64+0x30], R36 ;  /* 0x0000302404004986 */ /* 0x000fe2000c101524 */
[C---:B------:R-:W-:Y:S01]  /*7980*/  ISETP.GT.AND P3, PT, R0.reuse, 0x8, P0 ;  /* 0x000000080000780c */ /* 0x040fe20000764270 */
[-C--:B------:R-:W-:Y:S01]  /*7990*/  FMUL R51, R51, R154.reuse ;  /* 0x0000009a33337220 */ /* 0x080fe20000400000 */
[----:B------:R-:W-:Y:S01]  /*79a0*/  ISETP.GT.AND P0, PT, R3, 0x21, PT ;  /* 0x000000210300780c */ /* 0x000fe20003f04270 */
[----:B------:R-:W-:Y:S01]  /*79b0*/  @P5 STG.E.U16 desc[UR36][R4.64+0x32], R37 ;  /* 0x0000322504005986 */ /* 0x000fe2000c101524 */
[----:B------:R-:W-:Y:S01]  /*79c0*/  ISETP.GT.AND P4, PT, R0, RZ, P1 ;  /* 0x000000ff0000720c */ /* 0x000fe20000f84270 */
[----:B------:R-:W-:Y:S01]  /*79d0*/  FMUL R52, R52, R154 ;  /* 0x0000009a34347220 */ /* 0x000fe20000400000 */
[----:B------:R-:W-:Y:S01]  /*79e0*/  F2FP.BF16.F32.PACK_AB R38, RZ, R38 ;  /* 0x00000026ff26723e */ /* 0x000fe200000010ff */
[-C--:B------:R-:W-:Y:S01]  /*79f0*/  FMUL R53, R53, R154.reuse ;  /* 0x0000009a35357220 */ /* 0x080fe20000400000 */
        /* <DEDUP_REMOVED lines=325> */
[----:B------:R-:W-:Y:S01]  /*8e50*/  FMUL R151, R151, R154 ;  /* 0x0000009a97977220 */ /* 0x000fe20000400000 */
[----:B------:R-:W-:Y:S01]  /*8e60*/  ISETP.GT.AND P2, PT, R0, 0x8, P1 ;  /* 0x000000080000780c */ /* 0x000fe20000f44270 */
[----:B------:R-:W-:Y:S01]  /*8e70*/  @P3 STG.E.U16 desc[UR36][R6.64+0x132], R103 ;  /* 0x0001326706003986 */ /* 0x000fe2000c101524 */
[----:B------:R-:W-:-:S02]  /*8e80*/  ISETP.GT.AND P1, PT, R3, 0xa8, PT ;  /* 0x000000a80300780c */ /* 0x000fc40003f24270 */
[----:B------:R-:W-:Y:S01]  /*8e90*/  F2FP.BF16.F32.PACK_AB R105, RZ, R105 ;  /* 0x00000069ff69723e */ /* 0x000fe200000010ff */
[----:B------:R-:W-:Y:S01]  /*8ea0*/  @P4 STG.E.U16 desc[UR36][R4.64+0x140], R104 ;  /* 0x0001406804004986 */ /* 0x000fe2000c101524 */
[C---:B------:R-:W-:Y:S02]  /*8eb0*/  ISETP.GT.AND P3, PT, R0.reuse, 0x8, P0 ;  /* 0x000000080000780c */ /* 0x040fe40000764270 */
[----:B------:R-:W-:Y:S01]  /*8ec0*/  ISETP.GT.AND P0, PT, R3, 0xa9, PT ;  /* 0x000000a90300780c */ /* 0x000fe20003f04270 */
[----:B------:R-:W-:Y:S01]  /*8ed0*/  @P5 STG.E.U16 desc[UR36][R4.64+0x142], R105 ;  /* 0x0001426904005986 */ /* 0x000fe2000c101524 */
[C---:B------:R-:W-:Y:S02]  /*8ee0*/  ISETP.GT.AND P4, PT, R0.reuse, RZ, P1 ;  /* 0x000000ff0000720c */ /* 0x040fe40000f84270 */
[----:B------:R-:W-:Y:S02]  /*8ef0*/  F2FP.BF16.F32.PACK_AB R106, RZ, R106 ;  /* 0x0000006aff6a723e */ /* 0x000fe400000010ff */
[----:B------:R-:W-:-:S02]  /*8f00*/  ISETP.GT.AND P5, PT, R0, RZ, P0 ;  /* 0x000000ff0000720c */ /* 0x000fc400007a4270 */
[----:B------:R-:W-:Y:S01]  /*8f10*/  F2FP.BF16.F32.PACK_AB R107, RZ, R107 ;  /* 0x0000006bff6b723e */ /* 0x000fe200000010ff */
[----:B------:R-:W-:Y:S01]  /*8f20*/  @P2 STG.E.U16 desc[UR36][R6.64+0x140], R106 ;  /* 0x0001406a06002986 */ /* 0x000fe2000c101524 */
[----:B------:R-:W-:Y:S02]  /*8f30*/  F2FP.BF16.F32.PACK_AB R108, RZ, R108 ;  /* 0x0000006cff6c723e */ /* 0x000fe400000010ff */
[C---:B------:R-:W-:Y:S01]  /*8f40*/  ISETP.GT.AND P2, PT, R0.reuse, 0x8, P1 ;  /* 0x000000080000780c */ /* 0x040fe20000f44270 */
[----:B------:R-:W-:Y:S01]  /*8f50*/  @P3 STG.E.U16 desc[UR36][R6.64+0x142], R107 ;  /* 0x0001426b06003986 */ /* 0x000fe2000c101524 */
[----:B------:R-:W-:Y:S02]  /*8f60*/  ISETP.GT.AND P1, PT, R3, 0xb0, PT ;  /* 0x000000b00300780c */ /* 0x000fe40003f24270 */
[----:B------:R-:W-:Y:S01]  /*8f70*/  F2FP.BF16.F32.PACK_AB R109, RZ, R109 ;  /* 0x0000006dff6d723e */ /* 0x000fe200000010ff */
[----:B------:R-:W-:Y:S01]  /*8f80*/  @P4 STG.E.U16 desc[UR36][R4.64+0x150], R108 ;  /* 0x0001506c04004986 */ /* 0x000fe2000c101524 */
[----:B------:R-:W-:-:S02]  /*8f90*/  ISETP.GT.AND P3, PT, R0, 0x8, P0 ;  /* 0x000000080000780c */ /* 0x000fc40000764270 */
[----:B------:R-:W-:Y:S01]  /*8fa0*/  ISETP.GT.AND P0, PT, R3, 0xb1, PT ;  /* 0x000000b10300780c */ /* 0x000fe20003f04270 */
[----:B------:R-:W-:Y:S01]  /*8fb0*/  @P5 STG.E.U16 desc[UR36][R4.64+0x152], R109 ;  /* 0x0001526d04005986 */ /* 0x000fe2000c101524 */
[C---:B------:R-:W-:Y:S02]  /*8fc0*/  ISETP.GT.AND P4, PT, R0.reuse, RZ, P1 ;  /* 0x000000ff0000720c */ /* 0x040fe40000f84270 */
[----:B------:R-:W-:Y:S02]  /*8fd0*/  F2FP.BF16.F32.PACK_AB R110, RZ, R110 ;  /* 0x0000006eff6e723e */ /* 0x000fe400000010ff */
[----:B------:R-:W-:Y:S02]  /*8fe0*/  ISETP.GT.AND P5, PT, R0, RZ, P0 ;  /* 0x000000ff0000720c */ /* 0x000fe400007a4270 */
[----:B------:R-:W-:Y:S01]  /*8ff0*/  F2FP.BF16.F32.PACK_AB R111, RZ, R111 ;  /* 0x0000006fff6f723e */ /* 0x000fe200000010ff */
[----:B------:R-:W-:Y:S01]  /*9000*/  @P2 STG.E.U16 desc[UR36][R6.64+0x150], R110 ;  /* 0x0001506e06002986 */ /* 0x000fe2000c101524 */
[----:B------:R-:W-:-:S02]  /*9010*/  F2FP.BF16.F32.PACK_AB R112, RZ, R112 ;  /* 0x00000070ff70723e */ /* 0x000fc400000010ff */
[C---:B------:R-:W-:Y:S01]  /*9020*/  ISETP.GT.AND P2, PT, R0.reuse, 0x8, P1 ;  /* 0x000000080000780c */ /* 0x040fe20000f44270 */
[----:B------:R-:W-:Y:S01]  /*9030*/  @P3 STG.E.U16 desc[UR36][R6.64+0x152], R111 ;  /* 0x0001526f06003986 */ /* 0x000fe2000c101524 */
[C---:B------:R-:W-:Y:S02]  /*9040*/  ISETP.GT.AND P1, PT, R3.reuse, 0xb8, PT ;  /* 0x000000b80300780c */ /* 0x040fe40003f24270 */
[----:B------:R-:W-:Y:S01]  /*9050*/  F2FP.BF16.F32.PACK_AB R113, RZ, R113 ;  /* 0x00000071ff71723e */ /* 0x000fe200000010ff */
[----:B------:R-:W-:Y:S01]  /*9060*/  @P4 STG.E.U16 desc[UR36][R4.64+0x160], R112 ;  /* 0x0001607004004986 */ /* 0x000fe2000c101524 */
[C---:B------:R-:W-:Y:S02]  /*9070*/  ISETP.GT.AND P3, PT, R0.reuse, 0x8, P0 ;  /* 0x000000080000780c */ /* 0x040fe40000764270 */
[----:B------:R-:W-:Y:S01]  /*9080*/  ISETP.GT.AND P0, PT, R3, 0xb9, PT ;  /* 0x000000b90300780c */ /* 0x000fe20003f04270 */
[----:B------:R-:W-:Y:S01]  /*9090*/  @P5 STG.E.U16 desc[UR36][R4.64+0x162], R113 ;  /* 0x0001627104005986 */ /* 0x000fe2000c101524 */
[----:B------:R-:W-:-:S02]  /*90a0*/  ISETP.GT.AND P4, PT, R0, RZ, P1 ;  /* 0x000000ff0000720c */ /* 0x000fc40000f84270 */
[----:B------:R-:W-:Y:S02]  /*90b0*/  F2FP.BF16.F32.PACK_AB R114, RZ, R114 ;  /* 0x00000072ff72723e */ /* 0x000fe400000010ff */
[C---:B------:R-:W-:Y:S02]  /*90c0*/  ISETP.GT.AND P5, PT, R0.reuse, RZ, P0 ;  /* 0x000000ff0000720c */ /* 0x040fe400007a4270 */
[----:B------:R-:W-:Y:S01]  /*90d0*/  F2FP.BF16.F32.PACK_AB R115, RZ, R115 ;  /* 0x00000073ff73723e */ /* 0x000fe200000010ff */
[----:B------:R-:W-:Y:S01]  /*90e0*/  @P2 STG.E.U16 desc[UR36][R6.64+0x160], R114 ;  /* 0x0001607206002986 */ /* 0x000fe2000c101524 */
[----:B------:R-:W-:Y:S02]  /*90f0*/  F2FP.BF16.F32.PACK_AB R116, RZ, R116 ;  /* 0x00000074ff74723e */ /* 0x000fe400000010ff */
        /* <DEDUP_REMOVED lines=65> */
[----:B------:R-:W-:Y:S02]  /*9510*/  ISETP.GT.AND P5, PT, R0, RZ, P0 ;  /* 0x000000ff0000720c */ /* 0x000fe400007a4270 */
[----:B------:R-:W-:Y:S02]  /*9520*/  F2FP.BF16.F32.PACK_AB R134, RZ, R134 ;  /* 0x00000086ff86723e */ /* 0x000fe400000010ff */
[----:B------:R-:W-:Y:S02]  /*9530*/  F2FP.BF16.F32.PACK_AB R135, RZ, R135 ;  /* 0x00000087ff87723e */ /* 0x000fe400000010ff */
[----:B------:R-:W-:Y:S01]  /*9540*/  F2FP.BF16.F32.PACK_AB R136, RZ, R136 ;  /* 0x00000088ff88723e */ /* 0x000fe200000010ff */
[----:B------:R-:W-:Y:S01]  /*9550*/  @P2 STG.E.U16 desc[UR36][R6.64+0x1b0], R134 ;  /* 0x0001b08606002986 */ /* 0x000fe2000c101524 */
[----:B------:R-:W-:-:S02]  /*9560*/  F2FP.BF16.F32.PACK_AB R137, RZ, R137 ;  /* 0x00000089ff89723e */ /* 0x000fc400000010ff */
[C---:B------:R-:W-:Y:S01]  /*9570*/  ISETP.GT.AND P1, PT, R0.reuse, 0x8, P1 ;  /* 0x000000080000780c */ /* 0x040fe20000f24270 */
[----:B------:R-:W-:Y:S01]  /*9580*/  @P3 STG.E.U16 desc[UR36][R6.64+0x1b2], R135 ;  /* 0x0001b28706003986 */ /* 0x000fe2000c101524 */
[C---:B------:R-:W-:Y:S02]  /*9590*/  ISETP.GT.AND P2, PT, R0.reuse, 0x8, P0 ;  /* 0x000000080000780c */ /* 0x040fe40000744270 */
[C---:B------:R-:W-:Y:S01]  /*95a0*/  ISETP.GT.AND P0, PT, R3.reuse, 0xe9, PT ;  /* 0x000000e90300780c */ /* 0x040fe20003f04270 */
[----:B------:R-:W-:Y:S01]  /*95b0*/  @P4 STG.E.U16 desc[UR36][R4.64+0x1c0], R136 ;  /* 0x0001c08804004986 */ /* 0x000fe2000c101524 */
[----:B------:R-:W-:Y:S02]  /*95c0*/  ISETP.GT.AND P4, PT, R3, 0xe8, PT ;  /* 0x000000e80300780c */ /* 0x000fe40003f84270 */
[----:B------:R-:W-:Y:S01]  /*95d0*/  F2FP.BF16.F32.PACK_AB R138, RZ, R138 ;  /* 0x0000008aff8a723e */ /* 0x000fe200000010ff */
[----:B------:R-:W-:Y:S01]  /*95e0*/  @P5 STG.E.U16 desc[UR36][R4.64+0x1c2], R137 ;  /* 0x0001c28904005986 */ /* 0x000fe2000c101524 */
[----:B------:R-:W-:-:S02]  /*95f0*/  ISETP.GT.AND P5, PT, R0, RZ, P4 ;  /* 0x000000ff0000720c */ /* 0x000fc400027a4270 */
[----:B------:R-:W-:Y:S01]  /*9600*/  F2FP.BF16.F32.PACK_AB R139, RZ, R139 ;  /* 0x0000008bff8b723e */ /* 0x000fe200000010ff */
[----:B------:R-:W-:Y:S01]  /*9610*/  @P1 STG.E.U16 desc[UR36][R6.64+0x1c0], R138 ;  /* 0x0001c08a06001986 */ /* 0x000fe2000c101524 */
[----:B------:R-:W-:Y:S02]  /*9620*/  F2FP.BF16.F32.PACK_AB R140, RZ, R140 ;  /* 0x0000008cff8c723e */ /* 0x000fe400000010ff */
[C---:B------:R-:W-:Y:S01]  /*9630*/  ISETP.GT.AND P3, PT, R0.reuse, RZ, P0 ;  /* 0x000000ff0000720c */ /* 0x040fe20000764270 */
[----:B------:R-:W-:Y:S01]  /*9640*/  @P2 STG.E.U16 desc[UR36][R6.64+0x1c2], R139 ;  /* 0x0001c28b06002986 */ /* 0x000fe2000c101524 */
[C---:B------:R-:W-:Y:S02]  /*9650*/  ISETP.GT.AND P4, PT, R0.reuse, 0x8, P4 ;  /* 0x000000080000780c */ /* 0x040fe40002784270 */
[----:B------:R-:W-:Y:S02]  /*9660*/  F2FP.BF16.F32.PACK_AB R141, RZ, R141 ;  /* 0x0000008dff8d723e */ /* 0x000fe400000010ff */
[----:B------:R-:W-:Y:S01]  /*9670*/  F2FP.BF16.F32.PACK_AB R142, RZ, R142 ;  /* 0x0000008eff8e723e */ /* 0x000fe200000010ff */
[----:B------:R-:W-:Y:S01]  /*9680*/  @P5 STG.E.U16 desc[UR36][R4.64+0x1d0], R140 ;  /* 0x0001d08c04005986 */ /* 0x000fe2000c101524 */
[----:B------:R-:W-:-:S02]  /*9690*/  ISETP.GT.AND P5, PT, R0, 0x8, P0 ;  /* 0x000000080000780c */ /* 0x000fc400007a4270 */
[----:B------:R-:W-:Y:S02]  /*96a0*/  F2FP.BF16.F32.PACK_AB R143, RZ, R143 ;  /* 0x0000008fff8f723e */ /* 0x000fe400000010ff */
[C---:B------:R-:W-:Y:S01]  /*96b0*/  ISETP.GT.AND P0, PT, R3.reuse, 0xf1, PT ;  /* 0x000000f10300780c */ /* 0x040fe20003f04270 */
[----:B------:R-:W-:Y:S01]  /*96c0*/  @P3 STG.E.U16 desc[UR36][R4.64+0x1d2], R141 ;  /* 0x0001d28d04003986 */ /* 0x000fe2000c101524 */
[----:B------:R-:W-:Y:S02]  /*96d0*/  ISETP.GT.AND P3, PT, R3, 0xf0, PT ;  /* 0x000000f00300780c */ /* 0x000fe40003f64270 */
[----:B------:R-:W-:Y:S01]  /*96e0*/  F2FP.BF16.F32.PACK_AB R144, RZ, R144 ;  /* 0x00000090ff90723e */ /* 0x000fe200000010ff */
[----:B------:R-:W-:Y:S01]  /*96f0*/  @P4 STG.E.U16 desc[UR36][R6.64+0x1d0], R142 ;  /* 0x0001d08e06004986 */ /* 0x000fe2000c101524 */
[C---:B------:R-:W-:Y:S02]  /*9700*/  ISETP.GT.AND P4, PT, R0.reuse, RZ, P3 ;  /* 0x000000ff0000720c */ /* 0x040fe40001f84270 */
[----:B------:R-:W-:Y:S01]  /*9710*/  F2FP.BF16.F32.PACK_AB R145, RZ, R145 ;  /* 0x00000091ff91723e */ /* 0x000fe200000010ff */
[----:B------:R-:W-:Y:S01]  /*9720*/  @P5 STG.E.U16 desc[UR36][R6.64+0x1d2], R143 ;  /* 0x0001d28f06005986 */ /* 0x000fe2000c101524 */
[----:B------:R-:W-:-:S02]  /*9730*/  ISETP.GT.AND P5, PT, R0, RZ, P0 ;  /* 0x000000ff0000720c */ /* 0x000fc400007a4270 */
[C---:B------:R-:W-:Y:S02]  /*9740*/  ISETP.GT.AND P2, PT, R3.reuse, 0xf8, PT ;  /* 0x000000f80300780c */ /* 0x040fe40003f44270 */
[----:B------:R-:W-:Y:S02]  /*9750*/  ISETP.GT.AND P1, PT, R3, 0xf9, PT ;  /* 0x000000f90300780c */ /* 0x000fe40003f24270 */
[C---:B------:R-:W-:Y:S02]  /*9760*/  ISETP.GT.AND P3, PT, R0.reuse, 0x8, P3 ;  /* 0x000000080000780c */ /* 0x040fe40001f64270 */
[C---:B------:R-:W-:Y:S01]  /*9770*/  ISETP.GT.AND P0, PT, R0.reuse, 0x8, P0 ;  /* 0x000000080000780c */ /* 0x040fe20000704270 */
[----:B------:R-:W-:Y:S01]  /*9780*/  @P4 STG.E.U16 desc[UR36][R4.64+0x1e0], R144 ;  /* 0x0001e09004004986 */ /* 0x000fe2000c101524 */
[C---:B------:R-:W-:Y:S02]  /*9790*/  ISETP.GT.AND P4, PT, R0.reuse, RZ, P1 ;  /* 0x000000ff0000720c */ /* 0x040fe40000f84270 */
[----:B------:R-:W-:Y:S01]  /*97a0*/  F2FP.BF16.F32.PACK_AB R146, RZ, R146 ;  /* 0x00000092ff92723e */ /* 0x000fe200000010ff */
[----:B------:R-:W-:Y:S01]  /*97b0*/  @P5 STG.E.U16 desc[UR36][R4.64+0x1e2], R145 ;  /* 0x0001e29104005986 */ /* 0x000fe2000c101524 */
[----:B------:R-:W-:-:S02]  /*97c0*/  ISETP.GT.AND P5, PT, R0, RZ, P2 ;  /* 0x000000ff0000720c */ /* 0x000fc400017a4270 */
[C---:B------:R-:W-:Y:S02]  /*97d0*/  ISETP.GT.AND P2, PT, R0.reuse, 0x8, P2 ;  /* 0x000000080000780c */ /* 0x040fe40001744270 */
[----:B------:R-:W-:Y:S01]  /*97e0*/  F2FP.BF16.F32.PACK_AB R147, RZ, R147 ;  /* 0x00000093ff93723e */ /* 0x000fe200000010ff */
[----:B------:R-:W-:Y:S01]  /*97f0*/  @P3 STG.E.U16 desc[UR36][R6.64+0x1e0], R146 ;  /* 0x0001e09206003986 */ /* 0x000fe2000c101524 */
[----:B------:R-:W-:Y:S02]  /*9800*/  ISETP.GT.AND P1, PT, R0, 0x8, P1 ;  /* 0x000000080000780c */ /* 0x000fe40000f24270 */
[----:B------:R-:W-:Y:S01]  /*9810*/  F2FP.BF16.F32.PACK_AB R148, RZ, R148 ;  /* 0x00000094ff94723e */ /* 0x000fe200000010ff */
[----:B------:R-:W-:Y:S01]  /*9820*/  @P0 STG.E.U16 desc[UR36][R6.64+0x1e2], R147 ;  /* 0x0001e29306000986 */ /* 0x000fe2000c101524 */
[----:B------:R-:W-:Y:S02]  /*9830*/  F2FP.BF16.F32.PACK_AB R149, RZ, R149 ;  /* 0x00000095ff95723e */ /* 0x000fe400000010ff */
[----:B------:R-:W-:Y:S01]  /*9840*/  F2FP.BF16.F32.PACK_AB R150, RZ, R150 ;  /* 0x00000096ff96723e */ /* 0x000fe200000010ff */
[----:B------:R-:W-:Y:S01]  /*9850*/  @P5 STG.E.U16 desc[UR36][R4.64+0x1f0], R148 ;  /* 0x0001f09404005986 */ /* 0x000fe2000c101524 */
[----:B------:R-:W-:-:S03]  /*9860*/  F2FP.BF16.F32.PACK_AB R151, RZ, R151 ;  /* 0x00000097ff97723e */ /* 0x000fc600000010ff */
[----:B------:R0:W-:Y:S02]  /*9870*/  @P4 STG.E.U16 desc[UR36][R4.64+0x1f2], R149 ;  /* 0x0001f29504004986 */ /* 0x0001e4000c101524 */
[----:B0-----:R-:W-:Y:S02]  /*9880*/  @P2 IMAD.MOV.U32 R4, RZ, RZ, R6 ;  /* 0x000000ffff042224 */ /* 0x001fe400078e0006 */
[----:B------:R-:W-:-:S05]  /*9890*/  @P2 IMAD.MOV.U32 R5, RZ, RZ, R7 ;  /* 0x000000ffff052224 */ /* 0x000fca00078e0007 */
[----:B------:R0:W-:Y:S04]  /*98a0*/  @P2 STG.E.U16 desc[UR36][R4.64+0x1f0], R150 ;  /* 0x0001f09604002986 */ /* 0x0001e8000c101524 */
[----:B------:R0:W-:Y:S02]  /*98b0*/  @P1 STG.E.U16 desc[UR36][R6.64+0x1f2], R151 ;  /* 0x0001f29706001986 */ /* 0x0001e4000c101524 */
.L_x_282:
[----:B------:R-:W-:Y:S05]  /*98c0*/  BSYNC B0 ;  /* 0x0000000000007941 */ /* 0x000fea0003800000 */
.L_x_28:
[----:B------:R-:W-:Y:S01]  /*98d0*/  ULDC UR4, c[0x0][0xc] ;  /* 0x0000030000047ab9 */ /* 0x000fe20000000800 */
[----:B------:R-:W-:Y:S01]  /*98e0*/  ULDC UR5, c[0x0][0x10] ;  /* 0x0000040000057ab9 */ /* 0x000fe20000000800 */
[----:B0-----:R-:W0:Y:S01]  /*98f0*/  LDC R3, c[0x0][0x14] ;  /* 0x00000500ff037b82 */ /* 0x001e220000000800 */
[----:B------:R-:W-:Y:S01]  /*9900*/  UIMAD.WIDE.U32 UR4, UR4, UR5, URZ ;  /* 0x00000005040472a5 */ /* 0x000fe2000f8e003f */
[----:B------:R-:W-:Y:S01]  /*9910*/  PRMT R0, RZ, 0x7610, R0 ;  /* 0x00007610ff007816 */ /* 0x000fe20000000000 */
[----:B----45:R-:W-:Y:S02]  /*9920*/  IMAD.MOV.U32 R152, RZ, RZ, -0x1 ;  /* 0xffffffffff987424 */ /* 0x030fe400078e00ff */
[----:B------:R-:W-:Y:S02]  /*9930*/  IMAD.MOV.U32 R23, RZ, RZ, -0x1 ;  /* 0xffffffffff177424 */ /* 0x000fe400078e00ff */
[----:B0-----:R-:W-:-:S04]  /*9940*/  IMAD.WIDE.U32 R16, R3, UR4, R16 ;  /* 0x0000000403107c25 */ /* 0x001fc8000f8e0010 */
[----:B------:R-:W-:Y:S01]  /*9950*/  IMAD R3, R3, UR5, RZ ;  /* 0x0000000503037c24 */ /* 0x000fe2000f8e02ff */
[----:B------:R-:W-:Y:S02]  /*9960*/  ULDC.64 UR4, c[0x0][0x650] ;  /* 0x0001940000047ab9 */ /* 0x000fe40000000a00 */
[----:B------:R-:W-:Y:S01]  /*9970*/  ISETP.GE.U32.AND P0, PT, R16, UR4, PT ;  /* 0x0000000410007c0c */ /* 0x000fe2000bf06070 */
[----:B------:R-:W-:-:S05]  /*9980*/  IMAD.IADD R17, R17, 0x1, R3 ;  /* 0x0000000111117824 */ /* 0x000fca00078e0203 */
[----:B------:R-:W-:-:S13]  /*9990*/  ISETP.GE.U32.AND.EX P0, PT, R17, UR5, PT, P0 ;  /* 0x0000000511007c0c */ /* 0x000fda000bf06100 */
[----:B------:R-:W-:Y:S05]  /*99a0*/  @P0 BRA `(.L_x_283) ;  /* 0x0000000400640947 */ /* 0x000fea0003800000 */
[----:B------:R-:W0:Y:S01]  /*99b0*/  S2R R12, SR_CTAID.X ;  /* 0x00000000000c7919 */ /* 0x000e220000002500 */
[----:B------:R-:W4:Y:S01]  /*99c0*/  LDC.64 R10, c[0x0][0x628] ;  /* 0x00018a00ff0a7b82 */ /* 0x000f220000000a00 */
[----:B------:R-:W-:Y:S01]  /*99d0*/  ULDC UR4, c[0x0][0x150] ;  /* 0x0000540000047ab9 */ /* 0x000fe20000000800 */
[----:B-123--:R-:W-:Y:S01]  /*99e0*/  IMAD.MOV.U32 R8, RZ, RZ, R16 ;  /* 0x000000ffff087224 */ /* 0x00efe200078e0010 */
[----:B------:R-:W1:Y:S01]  /*99f0*/  S2R R24, SR_CTAID.Y ;  /* 0x0000000000187919 */ /* 0x000e620000002600 */
[----:B------:R-:W-:-:S04]  /*9a00*/  IMAD.MOV.U32 R9, RZ, RZ, R17 ;  /* 0x000000ffff097224 */ /* 0x000fc800078e0011 */
[----:B------:R-:W2:Y:S08]  /*9a10*/  LDC R21, c[0x0][0x144] ;  /* 0x00005100ff157b82 */ /* 0x000eb00000000800 */
[----:B------:R-:W3:Y:S08]  /*9a20*/  LDC R0, c[0x0][0x630] ;  /* 0x00018c00ff007b82 */ /* 0x000ef00000000800 */
[----:B------:R-:W1:Y:S01]  /*9a30*/  LDC.64 R14, c[0x0][0x620] ;  /* 0x00018800ff0e7b82 */ /* 0x000e620000000a00 */
[----:B----4-:R-:W-:-:S04]  /*9a40*/  ISETP.NE.U32.AND P0, PT, R10, RZ, PT ;  /* 0x000000ff0a00720c */ /* 0x010fc80003f05070 */
[----:B------:R-:W-:Y:S02]  /*9a50*/  ISETP.NE.AND.EX P0, PT, R11, RZ, PT, P0 ;  /* 0x000000ff0b00720c */ /* 0x000fe40003f05300 */
[----:B0-----:R-:W-:-:S05]  /*9a60*/  I2FP.F32.U32 R3, R12 ;  /* 0x0000000c00037245 */ /* 0x001fca0000201000 */
[----:B------:R-:W-:-:S04]  /*9a70*/  FMUL R3, R3, UR4 ;  /* 0x0000000403037c20 */ /* 0x000fc80008400000 */
[----:B------:R0:W4:Y:S02]  /*9a80*/  F2I.U32.TRUNC.NTZ R20, R3 ;  /* 0x0000000300147305 */ /* 0x000124000020f000 */
[----:B--23--:R-:W-:Y:S05]  /*9a90*/  @!P0 BRA `(.L_x_284) ;  /* 0x0000000000288947 */ /* 0x00cfea0003800000 */
[----:B0-----:R-:W0:Y:S02]  /*9aa0*/  LDC R3, c[0x0][0x634] ;  /* 0x00018d00ff037b82 */ /* 0x001e240000000800 */
        /* <DEDUP_REMOVED lines=9> */
.L_x_284:
[----:B------:R-:W2:Y:S01]  /*9b40*/  LDC.64 R30, c[0x0][0x640] ;  /* 0x00019000ff1e7b82 */ /* 0x000ea20000000a00 */
[-CC-:B------:R-:W-:Y:S01]  /*9b50*/  SHF.R.U64 R23, R8, R0.reuse, R9.reuse ;  /* 0x0000000008177219 */ /* 0x180fe20000001209 */
[----:B----4-:R-:W-:Y:S01]  /*9b60*/  IMAD.MOV R20, RZ, RZ, -R20 ;  /* 0x000000ffff147224 */ /* 0x010fe200078e0a14 */
[----:B------:R-:W-:Y:S01]  /*9b70*/  SHF.R.U32.HI R0, RZ, R0, R9 ;  /* 0x00000000ff007219 */ /* 0x000fe20000011609 */
[----:B------:R-:W-:Y:S01]  /*9b80*/  ULDC UR4, c[0x0][0x154] ;  /* 0x0000550000047ab9 */ /* 0x000fe20000000800 */
[----:B0-----:R-:W-:Y:S01]  /*9b90*/  IADD3 R3, P0, RZ, -R23, RZ ;  /* 0x80000017ff037210 */ /* 0x001fe20007f1e0ff */
[----:B------:R-:W-:Y:S02]  /*9ba0*/  IMAD R26, R21, R20, R12 ;  /* 0x00000014151a7224 */ /* 0x000fe400078e020c */
[----:B------:R-:W0:Y:S01]  /*9bb0*/  LDC R6, c[0x0][0x618] ;  /* 0x00018600ff067b82 */ /* 0x000e220000000800 */
[----:B------:R-:W-:Y:S02]  /*9bc0*/  IMAD.MOV.U32 R7, RZ, RZ, 0x1 ;  /* 0x00000001ff077424 */ /* 0x000fe400078e00ff */
[----:B------:R-:W-:-:S04]  /*9bd0*/  IMAD.X R5, RZ, RZ, ~R0, P0 ;  /* 0x000000ffff057224 */ /* 0x000fc800000e0e00 */
[-C--:B-1----:R-:W-:Y:S01]  /*9be0*/  IMAD R0, R5, R14.reuse, RZ ;  /* 0x0000000e05007224 */ /* 0x082fe200078e02ff */
[----:B------:R-:W1:Y:S01]  /*9bf0*/  LDC R8, c[0x0][0x608] ;  /* 0x00018200ff087b82 */ /* 0x000e620000000800 */
[----:B------:R-:W-:-:S04]  /*9c00*/  IMAD.WIDE.U32 R4, R3, R14, R16 ;  /* 0x0000000e03047225 */ /* 0x000fc800078e0010 */
[----:B------:R-:W-:Y:S01]  /*9c10*/  IMAD R3, R3, R15, R0 ;  /* 0x0000000f03037224 */ /* 0x000fe200078e0200 */
[----:B------:R-:W-:Y:S02]  /*9c20*/  I2FP.F32.U32 R0, R24 ;  /* 0x0000001800007245 */ /* 0x000fe40000201000 */
[----:B------:R-:W3:Y:S01]  /*9c30*/  LDC R28, c[0x0][0x658] ;  /* 0x00019600ff1c7b82 */ /* 0x000ee20000000800 */
[----:B------:R-:W-:Y:S01]  /*9c40*/  IMAD.IADD R3, R5, 0x1, R3 ;  /* 0x0000000105037824 */ /* 0x000fe200078e0203 */
[----:B--2---:R-:W-:Y:S01]  /*9c50*/  ISETP.NE.U32.AND P0, PT, R30, RZ, PT ;  /* 0x000000ff1e00720c */ /* 0x004fe20003f05070 */
[----:B------:R-:W-:Y:S01]  /*9c60*/  FMUL R0, R0, UR4 ;  /* 0x0000000400007c20 */ /* 0x000fe20008400000 */
[----:B------:R-:W-:Y:S02]  /*9c70*/  IMAD.MOV.U32 R5, RZ, RZ, -0x1 ;  /* 0xffffffffff057424 */ /* 0x000fe400078e00ff */
[----:B------:R-:W-:Y:S01]  /*9c80*/  ISETP.NE.AND.EX P0, PT, R31, RZ, PT, P0 ;  /* 0x000000ff1f00720c */ /* 0x000fe20003f05300 */
[----:B------:R2:W4:Y:S01]  /*9c90*/  F2I.U32.TRUNC.NTZ R13, R0 ;  /* 0x00000000000d7305 */ /* 0x000522000020f000 */
[----:B------:R-:W2:Y:S01]  /*9ca0*/  LDC R15, c[0x0][0x148] ;  /* 0x00005200ff0f7b82 */ /* 0x000ea20000000800 */
[----:B0-----:R-:W-:-:S02]  /*9cb0*/  SHF.R.U64 R12, R4, R6, R3 ;  /* 0x00000006040c7219 */ /* 0x001fc40000001203 */
[----:B------:R-:W-:-:S05]  /*9cc0*/  SHF.R.U32.HI R3, RZ, R6, R3 ;  /* 0x00000006ff037219 */ /* 0x000fca0000011603 */
[----:B------:R-:W0:Y:S01]  /*9cd0*/  LDC R20, c[0x0][0x600] ;  /* 0x00018000ff147b82 */ /* 0x000e220000000800 */
[-CC-:B-1----:R-:W-:Y:S02]  /*9ce0*/  SHF.R.U64 R10, R12, R8.reuse, R3.reuse ;  /* 0x000000080c0a7219 */ /* 0x182fe40000001203 */
[----:B------:R-:W-:-:S05]  /*9cf0*/  SHF.R.U32.HI R3, RZ, R8, R3 ;  /* 0x00000008ff037219 */ /* 0x000fca0000011603 */
[----:B------:R-:W1:Y:S01]  /*9d00*/  LDC R21, c[0x0][0x648] ;  /* 0x00019200ff157b82 */ /* 0x000e620000000800 */
[-C--:B---3--:R-:W-:Y:S02]  /*9d10*/  SHF.L.U32 R4, R5, R28.reuse, RZ ;  /* 0x0000001c05047219 */ /* 0x088fe400000006ff */
[-CC-:B------:R-:W-:Y:S02]  /*9d20*/  SHF.R.U64 R14, R10, R28.reuse, R3.reuse ;  /* 0x0000001c0a0e7219 */ /* 0x180fe40000001203 */
[----:B------:R-:W-:Y:S02]  /*9d30*/  SHF.R.U32.HI R5, RZ, R28, R3 ;  /* 0x0000001cff057219 */ /* 0x000fe40000011603 */
[----:B------:R-:W-:Y:S01]  /*9d40*/  LOP3.LUT R153, RZ, R4, RZ, 0x33, !PT ;  /* 0x00000004ff997212 */ /* 0x000fe200078e33ff */
[----:B------:R-:W3:Y:S01]  /*9d50*/  LDC R25, c[0x0][0x638] ;  /* 0x00018e00ff197b82 */ /* 0x000ee20000000800 */
[----:B------:R-:W-:Y:S01]  /*9d60*/  SHF.L.U32 R28, R7, R28, RZ ;  /* 0x0000001c071c7219 */ /* 0x000fe200000006ff */
[----:B------:R-:W-:-:S06]  /*9d70*/  IMAD.MOV.U32 R4, RZ, RZ, R14 ;  /* 0x000000ffff047224 */ /* 0x000fcc00078e000e */
[----:B------:R-:W0:Y:S01]  /*9d80*/  LDC R27, c[0x0][0x610] ;  /* 0x00018400ff1b7b82 */ /* 0x000e220000000800 */
[----:B----4-:R-:W-:Y:S05]  /*9d90*/  @!P0 BRA `(.L_x_285) ;  /* 0x0000000000288947 */ /* 0x010fea0003800000 */
[----:B------:R-:W4:Y:S02]  /*9da0*/  LDC R3, c[0x0][0x64c] ;  /* 0x00019300ff037b82 */ /* 0x000f240000000800 */
[----:B----4-:R-:W-:-:S05]  /*9db0*/  IADD3 R3, P0, R14, R3, RZ ;  /* 0x000000030e037210 */ /* 0x010fca0007f1e0ff */
        /* <DEDUP_REMOVED lines=8> */
.L_x_285:
[----:B------:R-:W-:Y:S01]  /*9e40*/  ISETP.NE.AND P0, PT, R2, 0x1, PT ;  /* 0x000000010200780c */ /* 0x000fe20003f05270 */
[----:B------:R-:W-:Y:S01]  /*9e50*/  IMAD.MOV R13, RZ, RZ, -R13 ;  /* 0x000000ffff0d7224 */ /* 0x000fe200078e0a0d */
[----:B-12---:R-:W-:Y:S01]  /*9e60*/  SHF.R.U64 R0, R4, R21, R5 ;  /* 0x0000001504007219 */ /* 0x006fe20000001205 */
[----:B0-----:R-:W-:Y:S01]  /*9e70*/  VIADD R5, R20, 0xffffffff ;  /* 0xffffffff14057836 */ /* 0x001fe20000000000 */
[----:B------:R-:W-:-:S03]  /*9e80*/  LOP3.LUT R153, R10, R153, RZ, 0xc0, !PT ;  /* 0x000000990a997212 */ /* 0x000fc600078ec0ff */
[----:B------:R-:W-:Y:S01]  /*9e90*/  IMAD.MOV R3, RZ, RZ, -R0 ;  /* 0x000000ffff037224 */ /* 0x000fe200078e0a00 */
[----:B------:R-:W-:Y:S01]  /*9ea0*/  LOP3.LUT R5, R12, R5, RZ, 0xc0, !PT ;  /* 0x000000050c057212 */ /* 0x000fe200078ec0ff */
[----:B------:R-:W-:Y:S02]  /*9eb0*/  IMAD R153, R28, R0, R153 ;  /* 0x000000001c997224 */ /* 0x000fe400078e0299 */
[----:B---3--:R-:W-:Y:S02]  /*9ec0*/  IMAD R0, R3, R25, R14 ;  /* 0x0000001903007224 */ /* 0x008fe400078e020e */
[----:B------:R-:W-:Y:S02]  /*9ed0*/  @P0 IMAD R26, R15, R13, R24 ;  /* 0x0000000d0f1a0224 */ /* 0x000fe400078e0218 */
[----:B------:R-:W-:Y:S02]  /*9ee0*/  IMAD R4, R0, R20, R5 ;  /* 0x0000001400047224 */ /* 0x000fe400078e0205 */
[----:B------:R-:W-:-:S02]  /*9ef0*/  IMAD R153, R153, R27, R26 ;  /* 0x0000001b99997224 */ /* 0x000fc400078e021a */
[----:B------:R-:W-:-:S03]  /*9f00*/  IMAD.MOV.U32 R3, RZ, RZ, 0x1 ;  /* 0x00000001ff037424 */ /* 0x000fc600078e00ff */
[----:B------:R-:W-:Y:S02]  /*9f10*/  SEL R152, R4, R153, !P0 ;  /* 0x0000009904987207 */ /* 0x000fe40004000000 */
[----:B------:R-:W-:Y:S02]  /*9f20*/  PRMT R0, R3, 0x7610, R0 ;  /* 0x0000761003007816 */ /* 0x000fe40000000000 */
[----:B------:R-:W-:-:S07]  /*9f30*/  SEL R153, R153, R4, !P0 ;  /* 0x0000000499997207 */ /* 0x000fce0004000000 */
.L_x_283:
[----:B------:R-:W-:-:S13]  /*9f40*/  LOP3.LUT P0, RZ, R0, 0xff, RZ, 0xc0, !PT ;  /* 0x000000ff00ff7812 */ /* 0x000fda000780c0ff */
[----:B------:R-:W-:Y:S05]  /*9f50*/  @P0 BRA `(.L_x_286) ;  /* 0xffffff6c00f40947 */ /* 0x000fea000383ffff */
[----:B------:R-:W-:Y:S05]  /*9f60*/  EXIT ;  /* 0x000000000000794d */ /* 0x000fea0003800000 */
.L_x_3:
[----:B0-----:R-:W-:Y:S01]  /*9f70*/  ULDC.64 UR4, c[0x0][0x650] ;  /* 0x0001940000047ab9 */ /* 0x001fe20000000a00 */
        /* <DEDUP_REMOVED lines=25> */
.L_x_288:
[--C-:B------:R-:W-:Y:S01]  /*a110*/  SHF.R.U64 R12, R10, R14, R11.reuse ;  /* 0x0000000e0a0c7219 */ /* 0x100fe2000000120b */
[----:B------:R-:W0:Y:S01]  /*a120*/  LDC R22, c[0x0][0x618] ;  /* 0x00018600ff167b82 */ /* 0x000e220000000800 */
[----:B------:R-:W-:Y:S01]  /*a130*/  I2FP.F32.U32 R6, R4 ;  /* 0x0000000400067245 */ /* 0x000fe20000201000 */
[----:B------:R-:W-:Y:S01]  /*a140*/  ULDC UR4, c[0x0][0x150] ;  /* 0x0000540000047ab9 */ /* 0x000fe20000000800 */
[----:B------:R-:W-:Y:S02]  /*a150*/  SHF.R.U32.HI R5, RZ, R14, R11 ;  /* 0x0000000eff057219 */ /* 0x000fe4000001160b */
[----:B------:R-:W-:Y:S01]  /*a160*/  IADD3 R9, P0, RZ, -R12, RZ ;  /* 0x8000000cff097210 */ /* 0x000fe20007f1e0ff */
[----:B------:R-:W-:Y:S01]  /*a170*/  FMUL R11, R6, UR4 ;  /* 0x00000004060b7c20 */ /* 0x000fe20008400000 */
[----:B------:R-:W-:Y:S01]  /*a180*/  ULDC UR4, c[0x0][0x154] ;  /* 0x0000550000047ab9 */ /* 0x000fe20000000800 */
[----:B------:R-:W1:Y:S02]  /*a190*/  LDC.64 R24, c[0x0][0x640] ;  /* 0x00019000ff187b82 */ /* 0x000e640000000a00 */
[----:B------:R-:W-:-:S02]  /*a1a0*/  IMAD.X R5, RZ, RZ, ~R5, P0 ;  /* 0x000000ffff057224 */ /* 0x000fc400000e0e05 */
[----:B------:R-:W2:Y:S01]  /*a1b0*/  F2I.U32.TRUNC.NTZ R11, R11 ;  /* 0x0000000b000b7305 */ /* 0x000ea2000020f000 */
[----:B------:R-:W-:-:S03]  /*a1c0*/  IMAD.WIDE.U32 R6, R9, R20, R16 ;  /* 0x0000001409067225 */ /* 0x000fc600078e0010 */
[----:B------:R-:W3:Y:S01]  /*a1d0*/  LDC R13, c[0x0][0x144] ;  /* 0x00005100ff0d7b82 */ /* 0x000ee20000000800 */
[----:B------:R-:W-:-:S04]  /*a1e0*/  IMAD R8, R5, R20, RZ ;  /* 0x0000001405087224 */ /* 0x000fc800078e02ff */
[----:B------:R-:W-:Y:S02]  /*a1f0*/  IMAD R5, R9, R21, R8 ;  /* 0x0000001509057224 */ /* 0x000fe400078e0208 */
[----:B------:R-:W-:Y:S01]  /*a200*/  IMAD.MOV.U32 R8, RZ, RZ, -0x1 ;  /* 0xffffffffff087424 */ /* 0x000fe200078e00ff */
[----:B------:R-:W4:Y:S01]  /*a210*/  LDC R14, c[0x0][0x608] ;  /* 0x00018200ff0e7b82 */ /* 0x000f220000000800 */
[----:B------:R-:W-:Y:S01]  /*a220*/  IMAD.IADD R5, R7, 0x1, R5 ;  /* 0x0000000107057824 */ /* 0x000fe200078e0205 */
[----:B------:R-:W-:-:S04]  /*a230*/  I2FP.F32.U32 R7, R3 ;  /* 0x0000000300077245 */ /* 0x000fc80000201000 */
[-C--:B0-----:R-:W-:Y:S01]  /*a240*/  SHF.R.U64 R10, R6, R22.reuse, R5 ;  /* 0x00000016060a7219 */ /* 0x081fe20000001205 */
[----:B--2---:R-:W-:Y:S01]  /*a250*/  IMAD.MOV R6, RZ, RZ, -R11 ;  /* 0x000000ffff067224 */ /* 0x004fe200078e0a0b */
[----:B------:R-:W0:Y:S01]  /*a260*/  LDC R9, c[0x0][0x658] ;  /* 0x00019600ff097b82 */ /* 0x000e220000000800 */
[----:B-1----:R-:W-:Y:S01]  /*a270*/  ISETP.NE.U32.AND P0, PT, R24, RZ, PT ;  /* 0x000000ff1800720c */ /* 0x002fe20003f05070 */
[----:B------:R-:W-:Y:S01]  /*a280*/  FMUL R7, R7, UR4 ;  /* 0x0000000407077c20 */ /* 0x000fe20008400000 */
[----:B------:R-:W-:Y:S02]  /*a290*/  SHF.R.U32.HI R5, RZ, R22, R5 ;  /* 0x00000016ff057219 */ /* 0x000fe40000011605 */
[----:B------:R-:W-:-:S03]  /*a2a0*/  ISETP.NE.AND.EX P0, PT, R25, RZ, PT, P0 ;  /* 0x000000ff1900720c */ /* 0x000fc60003f05300 */
[----:B------:R-:W1:Y:S01]  /*a2b0*/  LDC R20, c[0x0][0x148] ;  /* 0x00005200ff147b82 */ /* 0x000e620000000800 */
[----:B---3--:R-:W-:Y:S02]  /*a2c0*/  IMAD R23, R13, R6, R4 ;  /* 0x000000060d177224 */ /* 0x008fe400078e0204 */
[----:B------:R-:W-:-:S05]  /*a2d0*/  IMAD.MOV.U32 R6, RZ, RZ, 0x1 ;  /* 0x00000001ff067424 */ /* 0x000fca00078e00ff */
[----:B------:R-:W2:Y:S01]  /*a2e0*/  LDC R21, c[0x0][0x600] ;  /* 0x00018000ff157b82 */ /* 0x000ea20000000800 */
[-CC-:B----4-:R-:W-:Y:S02]  /*a2f0*/  SHF.R.U64 R13, R10, R14.reuse, R5.reuse ;  /* 0x0000000e0a0d7219 */ /* 0x190fe40000001205 */
[----:B------:R-:W-:Y:S02]  /*a300*/  SHF.R.U32.HI R4, RZ, R14, R5 ;  /* 0x0000000eff047219 */ /* 0x000fe40000011605 */
[----:B------:R3:W4:Y:S03]  /*a310*/  F2I.U32.TRUNC.NTZ R14, R7 ;  /* 0x00000007000e7305 */ /* 0x000726000020f000 */
[----:B------:R-:W1:Y:S01]  /*a320*/  LDC R26, c[0x0][0x648] ;  /* 0x00019200ff1a7b82 */ /* 0x000e620000000800 */
[-C--:B0-----:R-:W-:Y:S02]  /*a330*/  SHF.R.U64 R15, R13, R9.reuse, R4 ;  /* 0x000000090d0f7219 */ /* 0x081fe40000001204 */
[----:B------:R-:W-:-:S02]  /*a340*/  SHF.L.U32 R8, R8, R9, RZ ;  /* 0x0000000908087219 */ /* 0x000fc400000006ff */
[-C--:B------:R-:W-:Y:S01]  /*a350*/  SHF.R.U32.HI R5, RZ, R9.reuse, R4 ;  /* 0x00000009ff057219 */ /* 0x080fe20000011604 */
[----:B------:R-:W-:Y:S01]  /*a360*/  IMAD.MOV.U32 R4, RZ, RZ, R15 ;  /* 0x000000ffff047224 */ /* 0x000fe200078e000f */
[----:B------:R-:W-:Y:S01]  /*a370*/  SHF.L.U32 R22, R6, R9, RZ ;  /* 0x0000000906167219 */ /* 0x000fe200000006ff */
[----:B------:R-:W0:Y:S01]  /*a380*/  LDC R27, c[0x0][0x638] ;  /* 0x00018e00ff1b7b82 */ /* 0x000e220000000800 */
[----:B------:R-:W-:-:S07]  /*a390*/  LOP3.LUT R28, RZ, R8, RZ, 0x33, !PT ;  /* 0x00000008ff1c7212 */ /* 0x000fce00078e33ff */
        /* <DEDUP_REMOVED lines=12> */
.L_x_289:
[----:B------:R-:W-:Y:S01]  /*a460*/  ISETP.NE.AND P0, PT, R2, 0x1, PT ;  /* 0x000000010200780c */ /* 0x000fe20003f05270 */
[----:B--2---:R-:W-:Y:S01]  /*a470*/  VIADD R7, R21, 0xffffffff ;  /* 0xffffffff15077836 */ /* 0x004fe20000000000 */
[----:B-1----:R-:W-:Y:S01]  /*a480*/  SHF.R.U64 R5, R4, R26, R5 ;  /* 0x0000001a04057219 */ /* 0x002fe20000001205 */
[----:B------:R-:W-:Y:S01]  /*a490*/  IMAD.MOV R14, RZ, RZ, -R14 ;  /* 0x000000ffff0e7224 */ /* 0x000fe200078e0a0e */
[----:B------:R-:W-:Y:S01]  /*a4a0*/  LOP3.LUT R4, R13, R28, RZ, 0xc0, !PT ;  /* 0x0000001c0d047212 */ /* 0x000fe200078ec0ff */
[----:B------:R-:W-:Y:S01]  /*a4b0*/  IMAD.MOV.U32 R8, RZ, RZ, R12 ;  /* 0x000000ffff087224 */ /* 0x000fe200078e000c */
[----:B------:R-:W-:Y:S01]  /*a4c0*/  LOP3.LUT R10, R10, R7, RZ, 0xc0, !PT ;  /* 0x000000070a0a7212 */ /* 0x000fe200078ec0ff */
[----:B------:R-:W-:Y:S02]  /*a4d0*/  IMAD.MOV R6, RZ, RZ, -R5 ;  /* 0x000000ffff067224 */ /* 0x000fe400078e0a05 */
[----:B------:R-:W-:-:S04]  /*a4e0*/  IMAD R4, R22, R5, R4 ;  /* 0x0000000516047224 */ /* 0x000fc800078e0204 */
[----:B------:R-:W-:Y:S02]  /*a4f0*/  @P0 IMAD R23, R20, R14, R3 ;  /* 0x0000000e14170224 */ /* 0x000fe400078e0203 */
[----:B0-----:R-:W-:Y:S02]  /*a500*/  IMAD R3, R6, R27, R15 ;  /* 0x0000001b06037224 */ /* 0x001fe400078e020f */
[----:B------:R-:W-:Y:S02]  /*a510*/  IMAD R7, R4, R29, R23 ;  /* 0x0000001d04077224 */ /* 0x000fe400078e0217 */
[----:B------:R-:W-:Y:S02]  /*a520*/  IMAD R4, R3, R21, R10 ;  /* 0x0000001503047224 */ /* 0x000fe400078e020a */
[----:B------:R-:W-:-:S03]  /*a530*/  IMAD.MOV.U32 R6, RZ, RZ, 0x1 ;  /* 0x00000001ff067424 */ /* 0x000fc600078e00ff */
[----:B------:R-:W-:Y:S02]  /*a540*/  SEL R9, R4, R7, !P0 ;  /* 0x0000000704097207 */ /* 0x000fe40004000000 */
[----:B------:R-:W-:-:S07]  /*a550*/  SEL R7, R7, R4, !P0 ;  /* 0x0000000407077207 */ /* 0x000fce0004000000 */
.L_x_287:
[----:B------:R-:W-:-:S08]  /*a560*/  NOP ;  /* 0x0000000000007918 */ /* 0x000fd00000000000 */
[----:B------:R-:W0:-:S00]  /*a570*/  USETMAXREG.DEALLOC.CTAPOOL 0x28 ;  /* 0x00000028000079c8 */ /* 0x000e0000080e0500 */
[----:B0-----:R-:W-:-:S13]  /*a580*/  ISETP.NE.AND P0, PT, R0, RZ, PT ;  /* 0x000000ff0000720c */ /* 0x001fda0003f05270 */
[----:B------:R-:W-:Y:S05]  /*a590*/  @P0 EXIT ;  /* 0x000000000000094d */ /* 0x000fea0003800000 */
[----:B------:R-:W-:Y:S01]  /*a5a0*/  LOP3.LUT P0, RZ, R6, 0xff, RZ, 0xc0, !PT ;  /* 0x000000ff06ff7812 */ /* 0x000fe2000780c0ff */
[----:B------:R-:W-:Y:S02]  /*a5b0*/  IMAD.MOV.U32 R3, RZ, RZ, 0x1 ;  /* 0x00000001ff037424 */ /* 0x000fe400078e00ff */
[----:B------:R-:W-:-:S10]  /*a5c0*/  IMAD.MOV.U32 R0, RZ, RZ, RZ ;  /* 0x000000ffff007224 */ /* 0x000fd400078e00ff */
[----:B------:R-:W-:Y:S05]  /*a5d0*/  @!P0 BRA `(.L_x_290) ;  /* 0x0000000c00348947 */ /* 0x000fea0003800000 */
[----:B------:R-:W0:Y:S01]  /*a5e0*/  LDC R0, c[0x0][0x28c] ;  /* 0x0000a300ff007b82 */ /* 0x000e220000000800 */
[----:B------:R-:W-:Y:S01]  /*a5f0*/  ULDC UR5, c[0x0][0x600] ;  /* 0x0001800000057ab9 */ /* 0x000fe20000000800 */
[----:B------:R-:W-:Y:S01]  /*a600*/  ULDC UR4, c[0x0][0xc] ;  /* 0x0000030000047ab9 */ /* 0x000fe20000000800 */
[----:B------:R-:W-:Y:S01]  /*a610*/  UIADD3 UR16, UR5, -0x1, URZ ;  /* 0xffffffff05107890 */ /* 0x000fe2000fffe03f */
[C---:B------:R-:W-:Y:S01]  /*a620*/  LOP3.LUT P2, RZ, R18.reuse, 0x7f, RZ, 0xc0, !PT ;  /* 0x0000007f12ff7812 */ /* 0x040fe2000784c0ff */
[----:B------:R-:W-:Y:S01]  /*a630*/  ULDC UR6, c[0x0][0x658] ;  /* 0x0001960000067ab9 */ /* 0x000fe20000000800 */
[----:B------:R-:W-:Y:S01]  /*a640*/  ULDC UR5, c[0x0][0x10] ;  /* 0x0000040000057ab9 */ /* 0x000fe20000000800 */
[----:B------:R-:W-:Y:S01]  /*a650*/  UMOV UR7, 0xffffffff ;  /* 0xffffffff00077882 */ /* 0x000fe20000000000 */
[----:B------:R-:W-:Y:S01]  /*a660*/  UMOV UR8, 0x1 ;  /* 0x0000000100087882 */ /* 0x000fe20000000000 */
[----:B------:R-:W-:Y:S01]  /*a670*/  UIMAD.WIDE.U32 UR4, UR4, UR5, URZ ;  /* 0x00000005040472a5 */ /* 0x000fe2000f8e003f */
[----:B------:R-:W-:Y:S01]  /*a680*/  LOP3.LUT P0, RZ, R18, 0x1f, RZ, 0xc0, !PT ;  /* 0x0000001f12ff7812 */ /* 0x000fe2000780c0ff */
[----:B------:R-:W-:Y:S01]  /*a690*/  USHF.L.U32 UR7, UR7, UR6, URZ ;  /* 0x0000000607077299 */ /* 0x000fe2000800063f */
[----:B------:R-:W-:Y:S01]  /*a6a0*/  BSSY B0, `(.L_x_290) ;  /* 0x00000c0000007945 */ /* 0x000fe20003800000 */
[----:B------:R-:W-:Y:S01]  /*a6b0*/  USHF.L.U32 UR18, UR8, UR6, URZ ;  /* 0x0000000608127299 */ /* 0x000fe2000800063f */
[----:B------:R-:W-:Y:S01]  /*a6c0*/  IMAD.MOV.U32 R11, RZ, RZ, 0x1 ;  /* 0x00000001ff0b7424 */ /* 0x000fe200078e00ff */
[----:B------:R-:W-:Y:S01]  /*a6d0*/  LOP3.LUT R18, R19, 0x2, RZ, 0xfc, !PT ;  /* 0x0000000213127812 */ /* 0x000fe200078efcff */
[----:B------:R-:W-:Y:S01]  /*a6e0*/  ULDC UR6, c[0x0][0x14] ;  /* 0x0000050000067ab9 */ /* 0x000fe20000000800 */
[----:B------:R-:W-:Y:S01]  /*a6f0*/  PLOP3.LUT P0, PT, P0, P2, PT, 0x8a, 0x0 ;  /* 0x000000000000781c */ /* 0x000fe20000705172 */
[----:B------:R-:W-:-:S02]  /*a700*/  UIMAD.WIDE.U32 UR20, UR4, UR6, URZ ;  /* 0x00000006041472a5 */ /* 0x000fc4000f8e003f */
[----:B------:R-:W-:Y:S02]  /*a710*/  UIMAD UR13, UR5, UR6, URZ ;  /* 0x00000006050d72a4 */ /* 0x000fe4000f8e023f */
[----:B------:R-:W-:Y:S01]  /*a720*/  ULOP3.LUT UR17, URZ, UR7, URZ, 0x33, !UPT ;  /* 0x000000073f117292 */ /* 0x000fe2000f8e333f */
[----:B0-----:R-:W-:Y:S01]  /*a730*/  VIADD R0, R0, 0x3f ;  /* 0x0000003f00007836 */ /* 0x001fe20000000000 */
[----:B------:R-:W-:Y:S01]  /*a740*/  UIADD3 UR13, UR21, UR13, URZ ;  /* 0x0000000d150d7290 */ /* 0x000fe2000fffe03f */
[----:B------:R-:W-:-:S03]  /*a750*/  ULDC.64 UR22, c[0x0][0x198] ;  /* 0x0000660000167ab9 */ /* 0x000fc60000000a00 */
[----:B------:R-:W-:-:S04]  /*a760*/  SHF.R.S32.HI R3, RZ, 0x1f, R0 ;  /* 0x0000001fff037819 */ /* 0x000fc80000011400 */
[----:B------:R-:W-:Y:S01]  /*a770*/  LEA.HI R3, R3, R0, RZ, 0x6 ;  /* 0x0000000003037211 */ /* 0x000fe200078f30ff */
[----:B------:R-:W-:-:S03]  /*a780*/  IMAD.MOV.U32 R0, RZ, RZ, RZ ;  /* 0x000000ffff007224 */ /* 0x000fc600078e00ff */
[----:B------:R-:W-:Y:S01]  /*a790*/  SHF.R.S32.HI R13, RZ, 0x6, R3 ;  /* 0x00000006ff0d7819 */ /* 0x000fe20000011403 */
[----:B------:R-:W-:-:S04]  /*a7a0*/  IMAD.MOV.U32 R3, RZ, RZ, 0x1 ;  /* 0x00000001ff037424 */ /* 0x000fc800078e00ff */
[----:B------:R-:W-:-:S07]  /*a7b0*/  VIADD R10, R13, 0x1 ;  /* 0x000000010d0a7836 */ /* 0x000fce0000000000 */
.L_x_302:
[----:B------:R-:W-:-:S03]  /*a7c0*/  UMOV UR4, 0xffffffff ;  /* 0xffffffff00047882 */ /* 0x000fc60000000000 */
[----:B------:R-:W-:Y:S05]  /*a7d0*/  BRA.DIV UR4, `(.L_x_291) ;  /* 0x0000000e04a07947 */ /* 0x000fea000b800000 */
[----:B------:R-:W-:-:S13]  /*a7e0*/  ELECT P6, URZ, PT ;  /* 0x00000000003f782f */ /* 0x000fda00038c0000 */
.L_x_313:
[----:B------:R-:W0:Y:S01]  /*a7f0*/  LDC R4, c[0x0][0x28c] ;  /* 0x0000a300ff047b82 */ /* 0x000e220000000800 */
[----:B------:R-:W-:Y:S01]  /*a800*/  BSSY B1, `(.L_x_292) ;  /* 0x0000037000017945 */ /* 0x000fe20003800000 */
[----:B0-----:R-:W-:-:S13]  /*a810*/  ISETP.LT.OR P6, PT, R4, 0x1, !P6 ;  /* 0x000000010400780c */ /* 0x001fda00077c1670 */
[----:B------:R-:W-:Y:S05]  /*a820*/  @P6 BRA `(.L_x_293) ;  /* 0x0000000000d06947 */ /* 0x000fea0003800000 */
[----:B------:R-:W-:Y:S02]  /*a830*/  IMAD.SHL.U32 R14, R9, 0x100, RZ ;  /* 0x00000100090e7824 */ /* 0x000fe400078e00ff */
[----:B------:R-:W-:Y:S02]  /*a840*/  IMAD.SHL.U32 R15, R7, 0x80, RZ ;  /* 0x00000080070f7824 */ /* 0x000fe400078e00ff */
[----:B------:R-:W-:Y:S02]  /*a850*/  IMAD.MOV.U32 R20, RZ, RZ, RZ ;  /* 0x000000ffff147224 */ /* 0x000fe400078e00ff */
[----:B------:R-:W-:Y:S02]  /*a860*/  IMAD.MOV.U32 R4, RZ, RZ, R10 ;  /* 0x000000ffff047224 */ /* 0x000fe400078e000a */
[----:B------:R-:W-:Y:S02]  /*a870*/  IMAD.MOV.U32 R5, RZ, RZ, R3 ;  /* 0x000000ffff057224 */ /* 0x000fe400078e0003 */
[----:B------:R-:W-:-:S07]  /*a880*/  IMAD.MOV.U32 R6, RZ, RZ, R0 ;  /* 0x000000ffff067224 */ /* 0x000fce00078e0000 */
.L_x_297:
[----:B------:R-:W0:Y:S01]  /*a890*/  S2R R12, SR_CgaCtaId ;  /* 0x00000000000c7919 */ /* 0x000e220000008800 */
[----:B------:R-:W-:Y:S01]  /*a8a0*/  MOV R7, 0x400 ;  /* 0x0000040000077802 */ /* 0x000fe20000000f00 */
[----:B------:R-:W1:Y:S03]  /*a8b0*/  @!P2 LDC R9, c[0x0][0x500] ;  /* 0x00014000ff09ab82 */ /* 0x000e660000000800 */
[----:B0-----:R-:W-:Y:S02]  /*a8c0*/  LEA R21, R12, R7, 0x18 ;  /* 0x000000070c157211 */ /* 0x001fe400078ec0ff */
[----:B------:R-:W-:-:S03]  /*a8d0*/  SHF.L.U32 R7, R5, 0x1f, RZ ;  /* 0x0000001f05077819 */ /* 0x000fc600000006ff */
[----:B------:R-:W-:-:S04]  /*a8e0*/  IMAD R12, R6, 0x8, R21 ;  /* 0x00000008060c7824 */ /* 0x000fc800078e0215 */
[----:B------:R-:W0:Y:S02]  /*a8f0*/  SYNCS.PHASECHK.TRANS64.TRYWAIT P1, [R12+URZ+0x20], R7 ;  /* 0x000020070c0075a7 */ /* 0x000e24000802017f */
[----:B01----:R-:W-:Y:S05]  /*a900*/  @!P1 BRA `(.L_x_294) ;  /* 0x0000000c00749947 */ /* 0x003fea0003800000 */
.L_x_314:
[----:B0-----:R-:W-:Y:S01]  /*a910*/  PRMT R7, R18, 0x9910, RZ ;  /* 0x0000991012077816 */ /* 0x001fe200000000ff */
[----:B------:R0:W-:Y:S03]  /*a920*/  @!P2 SYNCS.ARRIVE.TRANS64 RZ, [R12+URZ], R9 ;  /* 0x000000090cffa9a7 */ /* 0x0001e6000800003f */
[----:B------:R-:W-:-:S13]  /*a930*/  ISETP.NE.AND P1, PT, R7, 0x2, PT ;  /* 0x000000020700780c */ /* 0x000fda0003f25270 */
[----:B0-----:R-:W-:Y:S05]  /*a940*/  @P1 BRA `(.L_x_295) ;  /* 0x0000000000041947 */ /* 0x001fea0003800000 */
[----:B------:R-:W-:Y:S01]  /*a950*/  BPT.TRAP 0x1 ;  /* 0x000000040000795c */ /* 0x000fe20000300000 */
.L_x_295:
[----:B------:R-:W-:Y:S05]  /*a960*/  @P0 BRA `(.L_x_296) ;  /* 0x0000000000040947 */ /* 0x000fea0003800000 */
[----:B------:R-:W-:Y:S01]  /*a970*/  BPT.TRAP 0x1 ;  /* 0x000000040000795c */ /* 0x000fe20000300000 */
.L_x_296:
[--C-:B------:R-:W-:Y:S01]  /*a980*/  IMAD R7, R6, 0x4000, R21.reuse ;  /* 0x0000400006077824 */ /* 0x100fe200078e0215 */
[----:B------:R-:W-:Y:S01]  /*a990*/  R2UR UR9, R12 ;  /* 0x000000000c0972ca */ /* 0x000fe200000e0000 */
[----:B------:R-:W-:Y:S01]  /*a9a0*/  IMAD R21, R6, 0x8000, R21 ;  /* 0x0000800006157824 */ /* 0x000fe200078e0215 */
[----:B------:R-:W-:Y:S01]  /*a9b0*/  UIADD3 UR4, UP0, UR22, 0xf0, URZ ;  /* 0x000000f016047890 */ /* 0x000fe2000ff1e03f */
[----:B------:R-:W-:Y:S01]  /*a9c0*/  VIADD R4, R4, 0xffffffff ;  /* 0xffffffff04047836 */ /* 0x000fe20000000000 */
[----:B------:R-:W-:Y:S01]  /*a9d0*/  R2UR UR5, R7 ;  /* 0x00000000070572ca */ /* 0x000fe200000e0000 */
[----:B------:R-:W-:Y:S01]  /*a9e0*/  UIADD3 UR24, UP1, UR22, 0x1f0, URZ ;  /* 0x000001f016187890 */ /* 0x000fe2000ff3e03f */
[----:B------:R-:W-:Y:S01]  /*a9f0*/  R2UR UR8, R21 ;  /* 0x00000000150872ca */ /* 0x000fe200000e0000 */
[----:B------:R-:W-:Y:S01]  /*aa00*/  VIADD R6, R6, 0x1 ;  /* 0x0000000106067836 */ /* 0x000fe20000000000 */
[----:B------:R-:W-:Y:S01]  /*aa10*/  R2UR UR11, R15 ;  /* 0x000000000f0b72ca */ /* 0x000fe200000e0000 */
[----:B------:R-:W-:Y:S01]  /*aa20*/  UIADD3.X UR25, URZ, UR23, URZ, UP1, !UPT ;  /* 0x000000173f197290 */ /* 0x000fe20008ffe43f */
[----:B------:R-:W-:Y:S01]  /*aa30*/  R2UR UR10, R20 ;  /* 0x00000000140a72ca */ /* 0x000fe200000e0000 */
[----:B------:R-:W-:Y:S01]  /*aa40*/  UMOV UR6, 0x0 ;  /* 0x0000000000067882 */ /* 0x000fe20000000000 */
[----:B------:R-:W-:Y:S01]  /*aa50*/  R2UR UR12, R8 ;  /* 0x00000000080c72ca */ /* 0x000fe200000e0000 */
[----:B------:R-:W-:Y:S01]  /*aa60*/  UMOV UR7, 0x10000000 ;  /* 0x1000000000077882 */ /* 0x000fe20000000000 */
[----:B------:R-:W-:Y:S01]  /*aa70*/  R2UR UR19, R14 ;  /* 0x000000000e1372ca */ /* 0x000fe200000e0000 */
[----:B------:R-:W-:Y:S01]  /*aa80*/  VIADD R20, R20, 0x40 ;  /* 0x0000004014147836 */ /* 0x000fe20000000000 */
[----:B------:R-:W-:Y:S01]  /*aa90*/  ISETP.GT.AND P3, PT, R4, 0x1, PT ;  /* 0x000000010400780c */ /* 0x000fe20003f64270 */
[----:B------:R-:W-:Y:S01]  /*aaa0*/  UIADD3 UR14, UR5, 0x100, URZ ;  /* 0x00000100050e7890 */ /* 0x000fe2000fffe03f */
[----:B------:R-:W-:Y:S01]  /*aab0*/  ISETP.NE.AND P1, PT, R6, 0x4, PT ;  /* 0x000000040600780c */ /* 0x000fe20003f25270 */
[----:B------:R-:W-:-:S02]  /*aac0*/  UIADD3.X UR5, URZ, UR23, URZ, UP0, !UPT ;  /* 0x000000173f057290 */ /* 0x000fc400087fe43f */
[----:B------:R-:W-:Y:S01]  /*aad0*/  UIADD3 UR15, UR8, 0x10100, URZ ;  /* 0x00010100080f7890 */ /* 0x000fe2000fffe03f */
[----:B------:R-:W-:Y:S02]  /*aae0*/  SEL R12, RZ, 0x1, P1 ;  /* 0x00000001ff0c7807 */ /* 0x000fe40000800000 */
[----:B------:R-:W-:Y:S01]  /*aaf0*/  UMOV UR8, UR14 ;  /* 0x0000000e00087c82 */ /* 0x000fe20008000000 */
[----:B------:R-:W-:Y:S02]  /*ab00*/  SEL R6, R6, RZ, P1 ;  /* 0x000000ff06067207 */ /* 0x000fe40000800000 */
[----:B------:R-:W-:Y:S01]  /*ab10*/  LOP3.LUT R5, R5, R12, RZ, 0x3c, !PT ;  /* 0x0000000c05057212 */ /* 0x000fe200078e3cff */
[----:B------:R0:W-:Y:S02]  /*ab20*/  UTMALDG.3D [UR8], [UR4], desc[UR6] ;  /* 0x00000608040075b4 */ /* 0x0001e40008011000 */
[----:B0-----:R-:W-:Y:S01]  /*ab30*/  UMOV UR8, UR15 ;  /* 0x0000000f00087c82 */ /* 0x001fe20008000000 */
[----:B------:R-:W-:-:S02]  /*ab40*/  UMOV UR11, UR19 ;  /* 0x00000013000b7c82 */ /* 0x000fc40008000000 */
[----:B------:R0:W-:Y:S02]  /*ab50*/  UTMALDG.3D [UR8], [UR24], desc[UR6] ;  /* 0x00000608180075b4 */ /* 0x0001e40008011000 */
[----:B0-----:R-:W-:Y:S05]  /*ab60*/  @P3 BRA `(.L_x_297) ;  /* 0xfffffffc00483947 */ /* 0x001fea000383ffff */
.L_x_293:
[----:B------:R-:W-:Y:S05]  /*ab70*/  BSYNC B1 ;  /* 0x0000000000017941 */ /* 0x000fea0003800000 */
.L_x_292:
[----:B------:R-:W-:Y:S01]  /*ab80*/  LOP3.LUT P3, RZ, R11, 0xff, RZ, 0xc0, !PT ;  /* 0x000000ff0bff7812 */ /* 0x000fe2000786c0ff */
[----:B------:R-:W-:Y:S01]  /*ab90*/  IMAD.IADD R0, R13, 0x1, R0 ;  /* 0x000000010d007824 */ /* 0x000fe200078e0200 */
[----:B------:R-:W-:Y:S01]  /*aba0*/  IADD3 R16, P4, R16, UR20, RZ ;  /* 0x0000001410107c10 */ /* 0x000fe2000ff9e0ff */
[----:B------:R-:W-:Y:S01]  /*abb0*/  ULDC.64 UR4, c[0x0][0x650] ;  /* 0x0001940000047ab9 */ /* 0x000fe20000000a00 */
[----:B------:R-:W-:Y:S01]  /*abc0*/  BSSY B1, `(.L_x_298) ;  /* 0x000006b000017945 */ /* 0x000fe20003800000 */
[----:B------:R-:W-:Y:S01]  /*abd0*/  IMAD.MOV.U32 R7, RZ, RZ, -0x1 ;  /* 0xffffffffff077424 */ /* 0x000fe200078e00ff */
[----:B------:R-:W-:Y:S01]  /*abe0*/  SHF.R.U32.HI R4, RZ, 0x2, R0 ;  /* 0x00000002ff047819 */ /* 0x000fe20000011600 */
[----:B------:R-:W-:Y:S01]  /*abf0*/  IMAD.MOV.U32 R9, RZ, RZ, -0x1 ;  /* 0xffffffffff097424 */ /* 0x000fe200078e00ff */
[----:B------:R-:W-:Y:S01]  /*ac00*/  ISETP.GT.U32.AND P1, PT, R0, 0x3, PT ;  /* 0x000000030000780c */ /* 0x000fe20003f24070 */
[----:B------:R-:W-:Y:S01]  /*ac10*/  IMAD.MOV.U32 R8, RZ, RZ, -0x1 ;  /* 0xffffffffff087424 */ /* 0x000fe200078e00ff */
[----:B------:R-:W-:-:S02]  /*ac20*/  LOP3.LUT R4, R4, 0x1, RZ, 0xc0, !PT ;  /* 0x0000000104047812 */ /* 0x000fc400078ec0ff */
[----:B------:R-:W-:Y:S01]  /*ac30*/  ISETP.LT.U32.AND P1, PT, R13, 0x4, P1 ;  /* 0x000000040d00780c */ /* 0x000fe20000f21070 */
[----:B------:R-:W0:Y:S01]  /*ac40*/  @P3 S2R R6, SR_CgaCtaId ;  /* 0x0000000000063919 */ /* 0x000e220000008800 */
[----:B------:R-:W-:Y:S02]  /*ac50*/  @P3 MOV R5, 0x400 ;  /* 0x0000040000053802 */ /* 0x000fe40000000f00 */
[----:B------:R-:W-:Y:S02]  /*ac60*/  IADD3.X R17, R17, UR13, RZ, P4, !PT ;  /* 0x0000000d11117c10 */ /* 0x000fe4000a7fe4ff */
[----:B------:R-:W-:Y:S02]  /*ac70*/  ISETP.GE.U32.AND P4, PT, R16, UR4, PT ;  /* 0x0000000410007c0c */ /* 0x000fe4000bf86070 */
[----:B------:R-:W-:Y:S02]  /*ac80*/  LOP3.LUT R0, R0, 0x3, RZ, 0xc0, !PT ;  /* 0x0000000300007812 */ /* 0x000fe400078ec0ff */
[----:B------:R-:W-:-:S02]  /*ac90*/  PRMT R11, RZ, 0x7610, R11 ;  /* 0x00007610ff0b7816 */ /* 0x000fc4000000000b */
[----:B0-----:R-:W-:-:S04]  /*aca0*/  @P3 LEA R5, R6, R5, 0x18 ;  /* 0x0000000506053211 */ /* 0x001fc800078ec0ff */
[----:B------:R0:W-:Y:S01]  /*acb0*/  @P3 SYNCS.ARRIVE.TRANS64.A1T0 RZ, [R5+URZ+0x58], RZ ;  /* 0x000058ff05ff39a7 */ /* 0x0001e2000810003f */
[----:B------:R-:W-:Y:S02]  /*acc0*/  ISETP.NE.U32.AND P3, PT, R4, 0x1, PT ;  /* 0x000000010400780c */ /* 0x000fe40003f65070 */
[----:B------:R-:W-:Y:S02]  /*acd0*/  SEL R4, RZ, 0x1, !P1 ;  /* 0x00000001ff047807 */ /* 0x000fe40004800000 */
[----:B------:R-:W-:Y:S02]  /*ace0*/  ISETP.GE.U32.AND.EX P1, PT, R17, UR5, PT, P4 ;  /* 0x0000000511007c0c */ /* 0x000fe4000bf26140 */
[----:B------:R-:W-:-:S04]  /*acf0*/  ISETP.GT.U32.AND P3, PT, R13, 0x3, !P3 ;  /* 0x000000030d00780c */ /* 0x000fc80005f64070 */
[----:B0-----:R-:W-:-:S04]  /*ad00*/  SEL R5, RZ, 0x1, !P3 ;  /* 0x00000001ff057807 */ /* 0x001fc80005800000 */
[--C-:B------:R-:W-:Y:S02]  /*ad10*/  LOP3.LUT R3, R5, R3, R4.reuse, 0x96, !PT ;  /* 0x0000000305037212 */ /* 0x100fe400078e9604 */
[----:B------:R-:W-:Y:S01]  /*ad20*/  PRMT R4, RZ, 0x7610, R4 ;  /* 0x00007610ff047816 */ /* 0x000fe20000000004 */
[----:B------:R-:W-:Y:S06]  /*ad30*/  @P1 BRA `(.L_x_299) ;  /* 0x00000004004c1947 */ /* 0x000fec0003800000 */
[----:B------:R-:W-:Y:S01]  /*ad40*/  ULDC.64 UR4, c[0x0][0x628] ;  /* 0x00018a0000047ab9 */ /* 0x000fe20000000a00 */
[----:B------:R-:W0:Y:S01]  /*ad50*/  S2R R14, SR_CTAID.X ;  /* 0x00000000000e7919 */ /* 0x000e220000002500 */
[----:B------:R-:W-:Y:S01]  /*ad60*/  ISETP.NE.U32.AND P1, PT, RZ, UR4, PT ;  /* 0x00000004ff007c0c */ /* 0x000fe2000bf25070 */
[----:B------:R-:W-:Y:S01]  /*ad70*/  ULDC UR7, c[0x0][0x630] ;  /* 0x00018c0000077ab9 */ /* 0x000fe20000000800 */
[----:B------:R-:W-:Y:S01]  /*ad80*/  IMAD.MOV.U32 R4, RZ, RZ, R16 ;  /* 0x000000ffff047224 */ /* 0x000fe200078e0010 */
[----:B------:R-:W1:Y:S01]  /*ad90*/  S2R R12, SR_CTAID.Y ;  /* 0x00000000000c7919 */ /* 0x000e620000002600 */
[----:B------:R-:W-:Y:S01]  /*ada0*/  ISETP.NE.AND.EX P1, PT, RZ, UR5, PT, P1 ;  /* 0x00000005ff007c0c */ /* 0x000fe2000bf25310 */
[----:B------:R-:W-:-:S12]  /*adb0*/  IMAD.MOV.U32 R5, RZ, RZ, R17 ;  /* 0x000000ffff057224 */ /* 0x000fd800078e0011 */
[----:B------:R-:W-:Y:S05]  /*adc0*/  @!P1 BRA `(.L_x_300) ;  /* 0x0000000000289947 */ /* 0x000fea0003800000 */
[----:B------:R-:W-:Y:S02]  /*add0*/  ULDC UR6, c[0x0][0x634] ;  /* 0x00018d0000067ab9 */ /* 0x000fe40000000800 */
[----:B------:R-:W-:-:S05]  /*ade0*/  IADD3 R9, P1, R16, UR6, RZ ;  /* 0x0000000610097c10 */ /* 0x000fca000ff3e0ff */
[----:B------:R-:W-:-:S04]  /*adf0*/  IMAD.X R15, RZ, RZ, R17, P1 ;  /* 0x000000ffff0f7224 */ /* 0x000fc800008e0611 */
[----:B------:R-:W-:-:S04]  /*ae00*/  IMAD.WIDE.U32 R6, R15, UR4, RZ ;  /* 0x000000040f067c25 */ /* 0x000fc8000f8e00ff */
[----:B------:R-:W-:-:S04]  /*ae10*/  IMAD.WIDE.U32 R6, P1, R9, UR5, R6 ;  /* 0x0000000509067c25 */ /* 0x000fc8000f820006 */
[----:B------:R-:W-:-:S04]  /*ae20*/  IMAD.WIDE.U32 R8, R9, UR4, RZ ;  /* 0x0000000409087c25 */ /* 0x000fc8000f8e00ff */
[----:B------:R-:W-:Y:S01]  /*ae30*/  IMAD.X R5, RZ, RZ, RZ, P1 ;  /* 0x000000ffff057224 */ /* 0x000fe200008e06ff */
[----:B------:R-:W-:Y:S01]  /*ae40*/  IADD3 RZ, P1, R9, R6, RZ ;  /* 0x0000000609ff7210 */ /* 0x000fe20007f3e0ff */
[----:B------:R-:W-:-:S04]  /*ae50*/  IMAD.MOV.U32 R4, RZ, RZ, R7 ;  /* 0x000000ffff047224 */ /* 0x000fc800078e0007 */
[----:B------:R-:W-:-:S08]  /*ae60*/  IMAD.WIDE.U32.X R4, R15, UR5, R4, P1 ;  /* 0x000000050f047c25 */ /* 0x000fd000088e0404 */
.L_x_300:
[--C-:B------:R-:W-:Y:S01]  /*ae70*/  SHF.R.U64 R8, R4, UR7, R5.reuse ;  /* 0x0000000704087c19 */ /* 0x100fe20008001205 */
[----:B------:R-:W-:Y:S01]  /*ae80*/  ULDC.64 UR4, c[0x0][0x620] ;  /* 0x0001880000047ab9 */ /* 0x000fe20000000a00 */
[----:B------:R-:W-:Y:S01]  /*ae90*/  SHF.R.U32.HI R4, RZ, UR7, R5 ;  /* 0x00000007ff047c19 */ /* 0x000fe20008011605 */
[----:B------:R-:W2:Y:S01]  /*aea0*/  LDC R25, c[0x0][0x144] ;  /* 0x00005100ff197b82 */ /* 0x000ea20000000800 */
[----:B------:R-:W-:Y:S01]  /*aeb0*/  IADD3 R7, P1, RZ, -R8, RZ ;  /* 0x80000008ff077210 */ /* 0x000fe20007f3e0ff */
[----:B------:R-:W-:Y:S01]  /*aec0*/  ULDC.64 UR8, c[0x0][0x640] ;  /* 0x0001900000087ab9 */ /* 0x000fe20000000a00 */
[----:B0-----:R-:W-:Y:S01]  /*aed0*/  I2FP.F32.U32 R9, R14 ;  /* 0x0000000e00097245 */ /* 0x001fe20000201000 */
[----:B------:R-:W-:Y:S02]  /*aee0*/  ULDC UR6, c[0x0][0x608] ;  /* 0x0001820000067ab9 */ /* 0x000fe40000000800 */
[----:B------:R-:W-:Y:S01]  /*aef0*/  IMAD.X R4, RZ, RZ, ~R4, P1 ;  /* 0x000000ffff047224 */ /* 0x000fe200008e0e04 */
[----:B------:R-:W-:Y:S01]  /*af00*/  ISETP.NE.U32.AND P1, PT, RZ, UR8, PT ;  /* 0x00000008ff007c0c */ /* 0x000fe2000bf25070 */
[----:B------:R-:W0:Y:S02]  /*af10*/  LDC R21, c[0x0][0x148] ;  /* 0x00005200ff157b82 */ /* 0x000e240000000800 */
[----:B------:R-:W-:Y:S01]  /*af20*/  IMAD R6, R4, UR4, RZ ;  /* 0x0000000404067c24 */ /* 0x000fe2000f8e02ff */
[----:B------:R-:W-:Y:S01]  /*af30*/  ISETP.NE.AND.EX P1, PT, RZ, UR9, PT, P1 ;  /* 0x00000009ff007c0c */ /* 0x000fe2000bf25310 */
[----:B------:R-:W-:Y:S01]  /*af40*/  IMAD.WIDE.U32 R4, R7, UR4, R16 ;  /* 0x0000000407047c25 */ /* 0x000fe2000f8e0010 */
[----:B------:R-:W-:-:S03]  /*af50*/  ULDC UR4, c[0x0][0x150] ;  /* 0x0000540000047ab9 */ /* 0x000fc60000000800 */
[----:B------:R-:W-:Y:S02]  /*af60*/  IMAD R7, R7, UR5, R6 ;  /* 0x0000000507077c24 */ /* 0x000fe4000f8e0206 */
[----:B------:R-:W-:Y:S01]  /*af70*/  FMUL R6, R9, UR4 ;  /* 0x0000000409067c20 */ /* 0x000fe20008400000 */
[----:B------:R-:W-:Y:S01]  /*af80*/  ULDC UR4, c[0x0][0x618] ;  /* 0x0001860000047ab9 */ /* 0x000fe20000000800 */
[----:B------:R-:W-:Y:S01]  /*af90*/  ULDC UR5, c[0x0][0x154] ;  /* 0x0000550000057ab9 */ /* 0x000fe20000000800 */
[----:B------:R-:W-:-:S03]  /*afa0*/  IMAD.IADD R5, R5, 0x1, R7 ;  /* 0x0000000105057824 */ /* 0x000fc600078e0207 */
[----:B------:R-:W3:Y:S02]  /*afb0*/  F2I.U32.TRUNC.NTZ R6, R6 ;  /* 0x0000000600067305 */ /* 0x000ee4000020f000 */
[----:B------:R-:W-:Y:S02]  /*afc0*/  SHF.R.U64 R9, R4, UR4, R5 ;  /* 0x0000000404097c19 */ /* 0x000fe40008001205 */
[----:B-1----:R-:W-:-:S05]  /*afd0*/  I2FP.F32.U32 R4, R12 ;  /* 0x0000000c00047245 */ /* 0x002fca0000201000 */
[----:B------:R-:W-:Y:S01]  /*afe0*/  FMUL R22, R4, UR5 ;  /* 0x0000000504167c20 */ /* 0x000fe20008400000 */
[----:B------:R-:W-:Y:S01]  /*aff0*/  SHF.R.U32.HI R4, RZ, UR4, R5 ;  /* 0x00000004ff047c19 */ /* 0x000fe20008011605 */
[----:B------:R-:W-:-:S03]  /*b000*/  ULDC UR4, c[0x0][0x658] ;  /* 0x0001960000047ab9 */ /* 0x000fc60000000800 */
[--C-:B------:R-:W-:Y:S01]  /*b010*/  SHF.R.U64 R20, R9, UR6, R4.reuse ;  /* 0x0000000609147c19 */ /* 0x100fe20008001204 */
[----:B------:R-:W1:Y:S01]  /*b020*/  F2I.U32.TRUNC.NTZ R22, R22 ;  /* 0x0000001600167305 */ /* 0x000e62000020f000 */
[----:B------:R-:W-:Y:S01]  /*b030*/  SHF.R.U32.HI R5, RZ, UR6, R4 ;  /* 0x00000006ff057c19 */ /* 0x000fe20008011604 */
[----:B---3--:R-:W-:-:S03]  /*b040*/  IMAD.MOV R6, RZ, RZ, -R6 ;  /* 0x000000ffff067224 */ /* 0x008fc600078e0a06 */
[--C-:B------:R-:W-:Y:S01]  /*b050*/  SHF.R.U64 R15, R20, UR4, R5.reuse ;  /* 0x00000004140f7c19 */ /* 0x100fe20008001205 */
[----:B--2---:R-:W-:Y:S01]  /*b060*/  IMAD R14, R25, R6, R14 ;  /* 0x00000006190e7224 */ /* 0x004fe200078e020e */
[----:B------:R-:W-:-:S03]  /*b070*/  SHF.R.U32.HI R23, RZ, UR4, R5 ;  /* 0x00000004ff177c19 */ /* 0x000fc60008011605 */
[----:B------:R-:W-:Y:S02]  /*b080*/  IMAD.MOV.U32 R4, RZ, RZ, R15 ;  /* 0x000000ffff047224 */ /* 0x000fe400078e000f */
[----:B------:R-:W-:Y:S01]  /*b090*/  IMAD.MOV.U32 R5, RZ, RZ, R23 ;  /* 0x000000ffff057224 */ /* 0x000fe200078e0017 */
[----:B-1----:R-:W-:Y:S06]  /*b0a0*/  @!P1 BRA `(.L_x_301) ;  /* 0x0000000000289947 */ /* 0x002fec0003800000 */
[----:B------:R-:W-:Y:S02]  /*b0b0*/  ULDC UR4, c[0x0][0x64c] ;  /* 0x0001930000047ab9 */ /* 0x000fe40000000800 */
[----:B------:R-:W-:-:S05]  /*b0c0*/  IADD3 R5, P1, R15, UR4, RZ ;  /* 0x000000040f057c10 */ /* 0x000fca000ff3e0ff */
[----:B------:R-:W-:-:S04]  /*b0d0*/  IMAD.X R23, RZ, RZ, R23, P1 ;  /* 0x000000ffff177224 */ /* 0x000fc800008e0617 */
[----:B------:R-:W-:-:S04]  /*b0e0*/  IMAD.WIDE.U32 R6, R23, UR8, RZ ;  /* 0x0000000817067c25 */ /* 0x000fc8000f8e00ff */
[----:B------:R-:W-:-:S04]  /*b0f0*/  IMAD.WIDE.U32 R6, P1, R5, UR9, R6 ;  /* 0x0000000905067c25 */ /* 0x000fc8000f820006 */
[----:B------:R-:W-:-:S04]  /*b100*/  IMAD.WIDE.U32 R4, R5, UR8, RZ ;  /* 0x0000000805047c25 */ /* 0x000fc8000f8e00ff */
[----:B------:R-:W-:Y:S01]  /*b110*/  IMAD.MOV.U32 R4, RZ, RZ, R7 ;  /* 0x000000ffff047224 */ /* 0x000fe200078e0007 */
[----:B------:R-:W-:Y:S01]  /*b120*/  IADD3 RZ, P3, R5, R6, RZ ;  /* 0x0000000605ff7210 */ /* 0x000fe20007f7e0ff */
[----:B------:R-:W-:-:S04]  /*b130*/  IMAD.X R5, RZ, RZ, RZ, P1 ;  /* 0x000000ffff057224 */ /* 0x000fc800008e06ff */
[----:B------:R-:W-:-:S08]  /*b140*/  IMAD.WIDE.U32.X R4, R23, UR9, R4, P3 ;  /* 0x0000000917047c25 */ /* 0x000fd000098e0404 */
.L_x_301:
[----:B------:R-:W-:Y:S01]  /*b150*/  ISETP.NE.AND P1, PT, R2, 0x1, PT ;  /* 0x000000010200780c */ /* 0x000fe20003f25270 */
[----:B------:R-:W-:Y:S01]  /*b160*/  ULDC UR4, c[0x0][0x648] ;  /* 0x0001920000047ab9 */ /* 0x000fe20000000800 */
[----:B------:R-:W-:Y:S01]  /*b170*/  LOP3.LUT R20, R20, UR17, RZ, 0xc0, !PT ;  /* 0x0000001114147c12 */ /* 0x000fe2000f8ec0ff */
[----:B------:R-:W-:Y:S01]  /*b180*/  IMAD.MOV R22, RZ, RZ, -R22 ;  /* 0x000000ffff167224 */ /* 0x000fe200078e0a16 */
[----:B------:R-:W-:Y:S01]  /*b190*/  SHF.R.U64 R5, R4, UR4, R5 ;  /* 0x0000000404057c19 */ /* 0x000fe20008001205 */
[----:B------:R-:W-:Y:S01]  /*b1a0*/  ULDC UR4, c[0x0][0x638] ;  /* 0x00018e0000047ab9 */ /* 0x000fe20000000800 */
[----:B------:R-:W-:Y:S01]  /*b1b0*/  LOP3.LUT R6, R9, UR16, RZ, 0xc0, !PT ;  /* 0x0000001009067c12 */ /* 0x000fe2000f8ec0ff */
[----:B------:R-:W-:Y:S02]  /*b1c0*/  ULDC UR5, c[0x0][0x610] ;  /* 0x0001840000057ab9 */ /* 0x000fe40000000800 */
[----:B------:R-:W-:Y:S02]  /*b1d0*/  IMAD.MOV R4, RZ, RZ, -R5 ;  /* 0x000000ffff047224 */ /* 0x000fe400078e0a05 */
[----:B------:R-:W-:-:S02]  /*b1e0*/  IMAD R5, R5, UR18, R20 ;  /* 0x0000001205057c24 */ /* 0x000fc4000f8e0214 */
[----:B0-----:R-:W-:Y:S02]  /*b1f0*/  @P1 IMAD R14, R21, R22, R12 ;  /* 0x00000016150e1224 */ /* 0x001fe400078e020c */
[----:B------:R-:W-:Y:S01]  /*b200*/  IMAD R15, R4, UR4, R15 ;  /* 0x00000004040f7c24 */ /* 0x000fe2000f8e020f */
[----:B------:R-:W-:Y:S01]  /*b210*/  ULDC UR4, c[0x0][0x600] ;  /* 0x0001800000047ab9 */ /* 0x000fe20000000800 */
[----:B------:R-:W-:Y:S02]  /*b220*/  IMAD R14, R5, UR5, R14 ;  /* 0x00000005050e7c24 */ /* 0x000fe4000f8e020e */
[----:B------:R-:W-:Y:S02]  /*b230*/  IMAD R15, R15, UR4, R6 ;  /* 0x000000040f0f7c24 */ /* 0x000fe4000f8e0206 */
[----:B------:R-:W-:-:S03]  /*b240*/  IMAD.MOV.U32 R4, RZ, RZ, 0x1 ;  /* 0x00000001ff047424 */ /* 0x000fc600078e00ff */
[----:B------:R-:W-:Y:S02]  /*b250*/  SEL R9, R15, R14, !P1 ;  /* 0x0000000e0f097207 */ /* 0x000fe40004800000 */
[----:B------:R-:W-:-:S07]  /*b260*/  SEL R7, R14, R15, !P1 ;  /* 0x0000000f0e077207 */ /* 0x000fce0004800000 */
.L_x_299:
[----:B------:R-:W-:Y:S05]  /*b270*/  BSYNC B1 ;  /* 0x0000000000017941 */ /* 0x000fea0003800000 */
.L_x_298:
[----:B------:R-:W-:-:S13]  /*b280*/  LOP3.LUT P1, RZ, R4, 0xff, RZ, 0xc0, !PT ;  /* 0x000000ff04ff7812 */ /* 0x000fda000782c0ff */
[----:B------:R-:W-:Y:S05]  /*b290*/  @P1 BRA `(.L_x_302) ;  /* 0xfffffff400481947 */ /* 0x000fea000383ffff */
[----:B------:R-:W-:Y:S05]  /*b2a0*/  BSYNC B0 ;  /* 0x0000000000007941 */ /* 0x000fea0003800000 */
.L_x_290:
[----:B------:R-:W-:-:S03]  /*b2b0*/  UMOV UR4, 0xffffffff ;  /* 0xffffffff00047882 */ /* 0x000fc60000000000 */
[----:B------:R-:W-:Y:S05]  /*b2c0*/  BRA.DIV UR4, `(.L_x_303) ;  /* 0x0000000604187947 */ /* 0x000fea000b800000 */
[----:B------:R-:W-:-:S13]  /*b2d0*/  ELECT P6, URZ, PT ;  /* 0x00000000003f782f */ /* 0x000fda00038c0000 */
.L_x_317:
[----:B------:R-:W-:Y:S04]  /*b2e0*/  BSSY B0, `(.L_x_304) ;  /* 0x000002b000007945 */ /* 0x000fe80003800000 */
[----:B------:R-:W-:Y:S05]  /*b2f0*/  @!P6 BRA `(.L_x_305) ;  /* 0x0000000000a4e947 */ /* 0x000fea0003800000 */
[----:B------:R-:W-:-:S04]  /*b300*/  LOP3.LUT R19, R19, 0x2, RZ, 0xfc, !PT ;  /* 0x0000000213137812 */ /* 0x000fc800078efcff */
[----:B------:R-:W-:-:S13]  /*b310*/  ISETP.NE.AND P0, PT, R19, 0x3, PT ;  /* 0x000000031300780c */ /* 0x000fda0003f05270 */
[----:B------:R-:W-:Y:S05]  /*b320*/  @!P0 BRA `(.L_x_306) ;  /* 0x0000000000048947 */ /* 0x000fea0003800000 */
[----:B------:R-:W-:Y:S01]  /*b330*/  BPT.TRAP 0x1 ;  /* 0x000000040000795c */ /* 0x000fe20000300000 */
.L_x_306:
[----:B------:R-:W0:Y:S01]  /*b340*/  S2R R5, SR_CgaCtaId ;  /* 0x0000000000057919 */ /* 0x000e220000008800 */
[----:B------:R-:W-:Y:S02]  /*b350*/  MOV R2, 0x400 ;  /* 0x0000040000027802 */ /* 0x000fe40000000f00 */
[----:B------:R-:W-:Y:S02]  /*b360*/  SHF.L.U32 R4, R3, 0x1f, RZ ;  /* 0x0000001f03047819 */ /* 0x000fe400000006ff */
[----:B0-----:R-:W-:-:S05]  /*b370*/  LEA R5, R5, R2, 0x18 ;  /* 0x0000000205057211 */ /* 0x001fca00078ec0ff */
[----:B------:R-:W-:-:S04]  /*b380*/  VIADD R5, R5, 0x20 ;  /* 0x0000002005057836 */ /* 0x000fc80000000000 */
[C---:B------:R-:W-:Y:S02]  /*b390*/  IMAD R7, R0.reuse, 0x8, R5 ;  /* 0x0000000800077824 */ /* 0x040fe400078e0205 */
[----:B------:R-:W-:Y:S02]  /*b3a0*/  VIADD R0, R0, 0x1 ;  /* 0x0000000100007836 */ /* 0x000fe40000000000 */
[----:B------:R-:W0:Y:S03]  /*b3b0*/  SYNCS.PHASECHK.TRANS64.TRYWAIT P0, [R7+URZ], R4 ;  /* 0x00000004070075a7 */ /* 0x000e26000800017f */
[----:B------:R-:W-:-:S04]  /*b3c0*/  ISETP.NE.AND P1, PT, R0, 0x4, PT ;  /* 0x000000040000780c */ /* 0x000fc80003f25270 */
[----:B------:R-:W-:Y:S02]  /*b3d0*/  SEL R2, RZ, 0x1, P1 ;  /* 0x00000001ff027807 */ /* 0x000fe40000800000 */
[----:B------:R-:W-:Y:S02]  /*b3e0*/  SEL R0, R0, RZ, P1 ;  /* 0x000000ff00007207 */ /* 0x000fe40000800000 */
[----:B------:R-:W-:-:S03]  /*b3f0*/  LOP3.LUT R9, R3, R2, RZ, 0x3c, !PT ;  /* 0x0000000203097212 */ /* 0x000fc600078e3cff */
[----:B------:R-:W-:Y:S01]  /*b400*/  IMAD R6, R0, 0x8, R5 ;  /* 0x0000000800067824 */ /* 0x000fe200078e0205 */
[----:B------:R-:W-:Y:S01]  /*b410*/  SHF.L.U32 R3, R9, 0x1f, RZ ;  /* 0x0000001f09037819 */ /* 0x000fe200000006ff */
[----:B0-----:R-:W-:Y:S06]  /*b420*/  @!P0 BRA `(.L_x_307) ;  /* 0x0000000000e08947 */ /* 0x001fec0003800000 */
.L_x_318:
[----:B------:R-:W1:Y:S01]  /*b430*/  SYNCS.PHASECHK.TRANS64.TRYWAIT P0, [R6+URZ], R3 ;  /* 0x00000003060075a7 */ /* 0x000e62000800017f */
[----:B------:R-:W-:-:S05]  /*b440*/  VIADD R0, R0, 0x1 ;  /* 0x0000000100007836 */ /* 0x000fca0000000000 */
[----:B------:R-:W-:-:S04]  /*b450*/  ISETP.NE.AND P1, PT, R0, 0x4, PT ;  /* 0x000000040000780c */ /* 0x000fc80003f25270 */
[----:B------:R-:W-:Y:S02]  /*b460*/  SEL R2, RZ, 0x1, P1 ;  /* 0x00000001ff027807 */ /* 0x000fe40000800000 */
[----:B------:R-:W-:Y:S02]  /*b470*/  SEL R0, R0, RZ, P1 ;  /* 0x000000ff00007207 */ /* 0x000fe40000800000 */
[----:B------:R-:W-:-:S03]  /*b480*/  LOP3.LUT R9, R9, R2, RZ, 0x3c, !PT ;  /* 0x0000000209097212 */ /* 0x000fc600078e3cff */
[----:B0-----:R-:W-:Y:S01]  /*b490*/  IMAD R7, R0, 0x8, R5 ;  /* 0x0000000800077824 */ /* 0x001fe200078e0205 */
[----:B------:R-:W-:Y:S01]  /*b4a0*/  SHF.L.U32 R4, R9, 0x1f, RZ ;  /* 0x0000001f09047819 */ /* 0x000fe200000006ff */
[----:B-1----:R-:W-:Y:S06]  /*b4b0*/  @!P0 BRA `(.L_x_308) ;  /* 0x0000000000d08947 */ /* 0x002fec0003800000 */
.L_x_319:
[----:B------:R-:W1:Y:S01]  /*b4c0*/  SYNCS.PHASECHK.TRANS64.TRYWAIT P0, [R7+URZ], R4 ;  /* 0x00000004070075a7 */ /* 0x000e62000800017f */
[----:B------:R-:W-:-:S05]  /*b4d0*/  VIADD R0, R0, 0x1 ;  /* 0x0000000100007836 */ /* 0x000fca0000000000 */
[----:B------:R-:W-:-:S04]  /*b4e0*/  ISETP.NE.AND P1, PT, R0, 0x4, PT ;  /* 0x000000040000780c */ /* 0x000fc80003f25270 */
[----:B------:R-:W-:Y:S02]  /*b4f0*/  SEL R2, RZ, 0x1, P1 ;  /* 0x00000001ff027807 */ /* 0x000fe40000800000 */
[----:B------:R-:W-:Y:S02]  /*b500*/  SEL R0, R0, RZ, P1 ;  /* 0x000000ff00007207 */ /* 0x000fe40000800000 */
[----:B------:R-:W-:Y:S01]  /*b510*/  LOP3.LUT R2, R9, R2, RZ, 0x3c, !PT ;  /* 0x0000000209027212 */ /* 0x000fe200078e3cff */
[----:B-1----:R-:W-:Y:S06]  /*b520*/  @!P0 BRA `(.L_x_309) ;  /* 0x0000000000c88947 */ /* 0x002fec0003800000 */
.L_x_320:
[----:B------:R-:W-:Y:S01]  /*b530*/  IMAD R5, R0, 0x8, R5 ;  /* 0x0000000800057824 */ /* 0x000fe200078e0205 */
[----:B------:R-:W-:-:S07]  /*b540*/  SHF.L.U32 R0, R2, 0x1f, RZ ;  /* 0x0000001f02007819 */ /* 0x000fce00000006ff */
.L_x_310:
[----:B--2---:R2:W3:Y:S02]  /*b550*/  SYNCS.PHASECHK.TRANS64.TRYWAIT P0, [R5+URZ], R0 ;  /* 0x00000000050075a7 */ /* 0x0044e4000800017f */
[----:B---3--:R-:W-:Y:S05]  /*b560*/  @!P0 NANOSLEEP.SYNCS 0x989680 ;  /* 0x009896800000895d */ /* 0x008fea0003900000 */
[----:B------:R-:W3:Y:S02]  /*b570*/  @!P0 SYNCS.PHASECHK.TRANS64 P0, [R5+URZ], R0 ;  /* 0x00000000050085a7 */ /* 0x000ee4000800007f */
[----:B---3--:R-:W-:Y:S05]  /*b580*/  @!P0 BRA `(.L_x_310) ;  /* 0xfffffffc00f08947 */ /* 0x008fea000383ffff */
.L_x_305:
[----:B------:R-:W-:Y:S05]  /*b590*/  BSYNC B0 ;  /* 0x0000000000007941 */ /* 0x000fea0003800000 */
.L_x_304:
[----:B------:R-:W-:Y:S05]  /*b5a0*/  EXIT ;  /* 0x000000000000794d */ /* 0x000fea0003800000 */
.L_x_17:
[----:B---3--:R3:W4:Y:S02]  /*b5b0*/  SYNCS.PHASECHK.TRANS64.TRYWAIT P1, [R3+URZ], R0 ;  /* 0x00000000030075a7 */ /* 0x008724000802017f */
[----:B----4-:R-:W-:Y:S05]  /*b5c0*/  @!P1 NANOSLEEP.SYNCS 0x989680 ;  /* 0x009896800000995d */ /* 0x010fea0003900000 */
[----:B------:R-:W4:Y:S02]  /*b5d0*/  @!P1 SYNCS.PHASECHK.TRANS64 P1, [R3+URZ], R0 ;  /* 0x00000000030095a7 */ /* 0x000f24000802007f */
[----:B----4-:R-:W-:Y:S05]  /*b5e0*/  @!P1 BRA `(.L_x_17) ;  /* 0xfffffffc00f09947 */ /* 0x010fea000383ffff */
[----:B------:R-:W-:Y:S05]  /*b5f0*/  BRA `(.L_x_16) ;  /* 0xffffff5c00047947 */ /* 0x000fea000383ffff */
.L_x_22:
[----:B-1----:R-:W-:-:S04]  /*b600*/  IMAD.U32 R4, RZ, RZ, UR8 ;  /* 0x00000008ff047e24 */ /* 0x002fc8000f8e00ff */
[----:B------:R1:W2:Y:S03]  /*b610*/  SYNCS.PHASECHK.TRANS64.TRYWAIT P1, [R4+URZ], R3 ;  /* 0x00000003040075a7 */ /* 0x0002a6000802017f */
[----:B--2---:R-:W-:Y:S05]  /*b620*/  @!P1 NANOSLEEP.SYNCS 0x989680 ;  /* 0x009896800000995d */ /* 0x004fea0003900000 */
[----:B------:R-:W2:Y:S02]  /*b630*/  @!P1 SYNCS.PHASECHK.TRANS64 P1, [R4+URZ], R3 ;  /* 0x00000003040095a7 */ /* 0x000ea4000802007f */
[----:B--2---:R-:W-:Y:S05]  /*b640*/  @!P1 BRA `(.L_x_22) ;  /* 0xfffffffc00ec9947 */ /* 0x004fea000383ffff */
[----:B------:R-:W-:Y:S05]  /*b650*/  BRA `(.L_x_21) ;  /* 0xffffff5c00f07947 */ /* 0x000fea000383ffff */
.L_x_291:
[----:B------:R-:W-:Y:S01]  /*b660*/  BSSY B1, `(.L_x_311) ;  /* 0x0000006000017945 */ /* 0x000fe20003800000 */
[----:B------:R-:W-:-:S07]  /*b670*/  IMAD.MOV.U32 R15, RZ, RZ, -0x1 ;  /* 0xffffffffff0f7424 */ /* 0x000fce00078e00ff */
[----:B------:R-:W-:Y:S05]  /*b680*/  WARPSYNC.COLLECTIVE R15, `(.L_x_312) ;  /* 0x000000000f0c7348 */ /* 0x000fea0003c00000 */
[----:B------:R-:W-:Y:S02]  /*b690*/  ELECT P6, UR62, PT ;  /* 0x00000000003e782f */ /* 0x000fe400038c0000 */
[----:B------:R-:W-:Y:S01]  /*b6a0*/  MOV R14, UR62 ;  /* 0x0000003e000e7c02 */ /* 0x000fe20008000f00 */
[----:B------:R-:W-:Y:S10]  /*b6b0*/  ENDCOLLECTIVE ;  /* 0x000000000000791b */ /* 0x000ff40003800000 */
.L_x_312:
[----:B------:R-:W-:Y:S05]  /*b6c0*/  BSYNC B1 ;  /* 0x0000000000017941 */ /* 0x000fea0003800000 */
.L_x_311:
[----:B------:R-:W-:Y:S05]  /*b6d0*/  BRA `(.L_x_313) ;  /* 0xfffffff000447947 */ /* 0x000fea000383ffff */
.L_x_294:
[----:B0-----:R0:W1:Y:S02]  /*b6e0*/  SYNCS.PHASECHK.TRANS64.TRYWAIT P1, [R12+URZ+0x20], R7 ;  /* 0x000020070c0075a7 */ /* 0x001064000802017f */
[----:B-1----:R-:W-:Y:S05]  /*b6f0*/  @!P1 NANOSLEEP.SYNCS 0x989680 ;  /* 0x009896800000995d */ /* 0x002fea0003900000 */
[----:B------:R-:W1:Y:S02]  /*b700*/  @!P1 SYNCS.PHASECHK.TRANS64 P1, [R12+URZ+0x20], R7 ;  /* 0x000020070c0095a7 */ /* 0x000e64000802007f */
[----:B-1----:R-:W-:Y:S05]  /*b710*/  @!P1 BRA `(.L_x_294) ;  /* 0xfffffffc00f09947 */ /* 0x002fea000383ffff */
[----:B------:R-:W-:Y:S05]  /*b720*/  BRA `(.L_x_314) ;  /* 0xfffffff000787947 */ /* 0x000fea000383ffff */
.L_x_303:
[----:B------:R-:W-:Y:S01]  /*b730*/  BSSY B0, `(.L_x_315) ;  /* 0x0000006000007945 */ /* 0x000fe20003800000 */
[----:B------:R-:W-:-:S07]  /*b740*/  IMAD.MOV.U32 R15, RZ, RZ, -0x1 ;  /* 0xffffffffff0f7424 */ /* 0x000fce00078e00ff */
[----:B------:R-:W-:Y:S05]  /*b750*/  WARPSYNC.COLLECTIVE R15, `(.L_x_316) ;  /* 0x000000000f0c7348 */ /* 0x000fea0003c00000 */
[----:B------:R-:W-:Y:S02]  /*b760*/  ELECT P6, UR62, PT ;  /* 0x00000000003e782f */ /* 0x000fe400038c0000 */
[----:B------:R-:W-:Y:S01]  /*b770*/  MOV R14, UR62 ;  /* 0x0000003e000e7c02 */ /* 0x000fe20008000f00 */
[----:B------:R-:W-:Y:S10]  /*b780*/  ENDCOLLECTIVE ;  /* 0x000000000000791b */ /* 0x000ff40003800000 */
.L_x_316:
[----:B------:R-:W-:Y:S05]  /*b790*/  BSYNC B0 ;  /* 0x0000000000007941 */ /* 0x000fea0003800000 */
.L_x_315:
[----:B------:R-:W-:Y:S05]  /*b7a0*/  BRA `(.L_x_317) ;  /* 0xfffffff800cc7947 */ /* 0x000fea000383ffff */
.L_x_307:
[----:B0-----:R0:W1:Y:S02]  /*b7b0*/  SYNCS.PHASECHK.TRANS64.TRYWAIT P0, [R7+URZ], R4 ;  /* 0x00000004070075a7 */ /* 0x001064000800017f */
[----:B-1----:R-:W-:Y:S05]  /*b7c0*/  @!P0 NANOSLEEP.SYNCS 0x989680 ;  /* 0x009896800000895d */ /* 0x002fea0003900000 */
[----:B------:R-:W1:Y:S02]  /*b7d0*/  @!P0 SYNCS.PHASECHK.TRANS64 P0, [R7+URZ], R4 ;  /* 0x00000004070085a7 */ /* 0x000e64000800007f */
[----:B-1----:R-:W-:Y:S05]  /*b7e0*/  @!P0 BRA `(.L_x_307) ;  /* 0xfffffffc00f08947 */ /* 0x002fea000383ffff */
[----:B------:R-:W-:Y:S05]  /*b7f0*/  BRA `(.L_x_318) ;  /* 0xfffffffc000c7947 */ /* 0x000fea000383ffff */
.L_x_308:
[----:B0-----:R0:W1:Y:S02]  /*b800*/  SYNCS.PHASECHK.TRANS64.TRYWAIT P0, [R6+URZ], R3 ;  /* 0x00000003060075a7 */ /* 0x001064000800017f */
[----:B-1----:R-:W-:Y:S05]  /*b810*/  @!P0 NANOSLEEP.SYNCS 0x989680 ;  /* 0x009896800000895d */ /* 0x002fea0003900000 */
[----:B------:R-:W1:Y:S02]  /*b820*/  @!P0 SYNCS.PHASECHK.TRANS64 P0, [R6+URZ], R3 ;  /* 0x00000003060085a7 */ /* 0x000e64000800007f */
[----:B-1----:R-:W-:Y:S05]  /*b830*/  @!P0 BRA `(.L_x_308) ;  /* 0xfffffffc00f08947 */ /* 0x002fea000383ffff */
[----:B------:R-:W-:Y:S05]  /*b840*/  BRA `(.L_x_319) ;  /* 0xfffffffc001c7947 */ /* 0x000fea000383ffff */
.L_x_309:
[----:B-1----:R1:W2:Y:S02]  /*b850*/  SYNCS.PHASECHK.TRANS64.TRYWAIT P0, [R7+URZ], R4 ;  /* 0x00000004070075a7 */ /* 0x0022a4000800017f */
[----:B--2---:R-:W-:Y:S05]  /*b860*/  @!P0 NANOSLEEP.SYNCS 0x989680 ;  /* 0x009896800000895d */ /* 0x004fea0003900000 */
[----:B------:R-:W2:Y:S02]  /*b870*/  @!P0 SYNCS.PHASECHK.TRANS64 P0, [R7+URZ], R4 ;  /* 0x00000004070085a7 */ /* 0x000ea4000800007f */
[----:B--2---:R-:W-:Y:S05]  /*b880*/  @!P0 BRA `(.L_x_309) ;  /* 0xfffffffc00f08947 */ /* 0x004fea000383ffff */
[----:B------:R-:W-:Y:S05]  /*b890*/  BRA `(.L_x_320) ;  /* 0xfffffffc00247947 */ /* 0x000fea000383ffff */
.L_x_321:
[----:B------:R-:W-:-:S00]  /*b8a0*/  BRA `(.L_x_321) ;  /* 0xfffffffc00fc7947 */ /* 0x000fc0000383ffff */
[----:B------:R-:W-:-:S00]  /*b8b0*/  NOP ;  /* 0x0000000000007918 */ /* 0x000fc00000000000 */
        /* <DEDUP_REMOVED lines=12> */
.L_x_322:


//--------------------- .nv.global.init           --------------------------
	.section	.nv.global.init,"aw",@progbits
.nv.global.init:
	.type		$str$22,@object
	.size		$str$22,($str$23 - $str$22)
$str$22:
        /*0000*/ 	.byte	0x6b, 0x5f, 0x74, 0x69, 0x6c, 0x65, 0x5f, 0x63, 0x6f, 0x75, 0x6e, 0x74, 0x20, 0x3e, 0x3d, 0x20
        /*0010*/ 	.byte	0x31, 0x00
	.type		$str$23,@object
	.size		$str$23,(__unnamed_1 - $str$23)
$str$23:
        /*0012*/ 	.byte	0x2f, 0x74, 0x6d, 0x70, 0x2f, 0x63, 0x75, 0x74, 0x6c, 0x61, 0x73, 0x73, 0x5f, 0x73, 0x77, 0x65
        /*0022*/ 	.byte	0x65, 0x70, 0x5f, 0x73, 0x72, 0x63, 0x2f, 0x69, 0x6e, 0x63, 0x6c, 0x75, 0x64, 0x65, 0x2f, 0x63
        /*0032*/ 	.byte	0x75, 0x74, 0x6c, 0x61, 0x73, 0x73, 0x2f, 0x67, 0x65, 0x6d, 0x6d, 0x2f, 0x63, 0x6f, 0x6c, 0x6c
        /*0042*/ 	.byte	0x65, 0x63, 0x74, 0x69, 0x76, 0x65, 0x2f, 0x73, 0x6d, 0x39, 0x30, 0x5f, 0x6d, 0x6d, 0x61, 0x5f
        /*0052*/ 	.byte	0x74, 0x6d, 0x61, 0x5f, 0x67, 0x6d, 0x6d, 0x61, 0x5f, 0x73, 0x73, 0x5f, 0x77, 0x61, 0x72, 0x70
        /*0062*/ 	.byte	0x73, 0x70, 0x65, 0x63, 0x69, 0x61, 0x6c, 0x69, 0x7a, 0x65, 0x64, 0x2e, 0x68, 0x70, 0x70, 0x00
	.type		__unnamed_1,@object
	.size		__unnamed_1,(.L_0 - __unnamed_1)
__unnamed_1:
        /*0072*/ 	.byte	0x76, 0x6f, 0x69, 0x64, 0x20, 0x63, 0x75, 0x74, 0x6c, 0x61, 0x73, 0x73, 0x3a, 0x3a, 0x67, 0x65
        /* <DEDUP_REMOVED lines=180> */
        /*0bc2*/ 	.byte	0x74, 0x69, 0x74, 0x79, 0x5d, 0x00
.L_0:


//--------------------- .nv.shared._ZN7cutlass13device_kernelINS_4gemm6kernel13GemmUniversalIN4cute5tupleIJiiiiEEENS1_10collective13CollectiveMmaINS1_34MainloopSm90TmaGmmaWarpSpecializedILi4ENS5_IJNS4_1CILi1EEESB_SB_EEENS1_35KernelTmaWarpSpecializedCooperativeEEENS5_IJNSA_ILi128EEENSA_ILi256EEENSA_ILi64EEEEEENS_10bfloat16_tENS5_IJlSB_lEEESJ_SK_NS4_8TiledMMAINS4_8MMA_AtomIJNS4_4SM904GMMA28MMA_64x256x16_F32BF16BF16_SSILNSO_5MajorE0ELSQ_0ELNSO_7ScaleInE1ELSR_1EEEEEENS4_6LayoutINS5_IJNSA_ILi2EEESB_SB_EEENS5_IJSB_NSA_ILi0EEESX_EEEEENS5_IJNS4_10UnderscoreES10_S10_EEEEENS4_13SM90_TMA_LOADENS4_14ComposedLayoutINS4_7SwizzleILi3ELi4ELi3EEENS4_18smem_ptr_flag_bitsILi16EEENSU_INS5_IJNSA_ILi8EEESH_EEENS5_IJSH_SB_EEEEEEEvNS4_8identityES13_S1D_vS1E_EENS_8epilogue10collective6detail29Sm90TmaWarpSpecializedAdapterINS1H_15DefaultEpilogueISJ_SK_SK_NS1G_6thread17LinearCombinationISJ_Li1EffLNS1L_9ScaleType4KindE0ELNS_15FloatRoundStyleE2ESJ_EENS1_15EpilogueDefaultEEEEEvvEEEEvNT_6ParamsE --------------------------
	.section	.nv.shared._ZN7cutlass13device_kernelINS_4gemm6kernel13GemmUniversalIN4cute5tupleIJiiiiEEENS1_10collective13CollectiveMmaINS1_34MainloopSm90TmaGmmaWarpSpecializedILi4ENS5_IJNS4_1CILi1EEESB_SB_EEENS1_35KernelTmaWarpSpecializedCooperativeEEENS5_IJNSA_ILi128EEENSA_ILi256EEENSA_ILi64EEEEEENS_10bfloat16_tENS5_IJlSB_lEEESJ_SK_NS4_8TiledMMAINS4_8MMA_AtomIJNS4_4SM904GMMA28MMA_64x256x16_F32BF16BF16_SSILNSO_5MajorE0ELSQ_0ELNSO_7ScaleInE1ELSR_1EEEEEENS4_6LayoutINS5_IJNSA_ILi2EEESB_SB_EEENS5_IJSB_NSA_ILi0EEESX_EEEEENS5_IJNS4_10UnderscoreES10_S10_EEEEENS4_13SM90_TMA_LOADENS4_14ComposedLayoutINS4_7SwizzleILi3ELi4ELi3EEENS4_18smem_ptr_flag_bitsILi16EEENSU_INS5_IJNSA_ILi8EEESH_EEENS5_IJSH_SB_EEEEEEEvNS4_8identityES13_S1D_vS1E_EENS_8epilogue10collective6detail29Sm90TmaWarpSpecializedAdapterINS1H_15DefaultEpilogueISJ_SK_SK_NS1G_6thread17LinearCombinationISJ_Li1EffLNS1L_9ScaleType4KindE0ELNS_15FloatRoundStyleE2ESJ_EENS1_15EpilogueDefaultEEEEEvvEEEEvNT_6ParamsE,"aw",@nobits
	.sectionflags	@""
	.align	16
	.zero		1024


//--------------------- .nv.shared.reserved.0     --------------------------
	.section	.nv.shared.reserved.0,"aw",@nobits
	.weak		__nv_reservedSMEM_offset_0_alias
	.size		__nv_reservedSMEM_offset_0_alias, 0, 0
	.other		__nv_reservedSMEM_offset_0_alias,@"STO_CUDA_RESERVED_SHARED STV_DEFAULT"
__nv_reservedSMEM_offset_0_alias:
	.zero		0


//--------------------- .nv.global                --------------------------
	.section	.nv.global,"aw",@nobits
.nv.global:
	.type		_ZN40_INTERNAL_90e809bd_4_k_cu_61136f82_259924cute1_E,@object
	.size		_ZN40_INTERNAL_90e809bd_4_k_cu_61136f82_259924cute1_E,(_ZN40_INTERNAL_90e809bd_4_k_cu_61136f82_259924cuda3std3__45__cpo6cbeginE - _ZN40_INTERNAL_90e809bd_4_k_cu_61136f82_259924cute1_E)
_ZN40_INTERNAL_90e809bd_4_k_cu_61136f82_259924cute1_E:
	.zero		1
	.type		_ZN40_INTERNAL_90e809bd_4_k_cu_61136f82_259924cuda3std3__45__cpo6cbeginE,@object
	.size		_ZN40_INTERNAL_90e809bd_4_k_cu_61136f82_259924cuda3std3__45__cpo6cbeginE,(_ZN40_INTERNAL_90e809bd_4_k_cu_61136f82_259924cuda3std3__48in_placeE - _ZN40_INTERNAL_90e809bd_4_k_cu_61136f82_259924cuda3std3__45__cpo6cbeginE)
_ZN40_INTERNAL_90e809bd_4_k_cu_61136f82_259924cuda3std3__45__cpo6cbeginE:
	.zero		1
	.type		_ZN40_INTERNAL_90e809bd_4_k_cu_61136f82_259924cuda3std3__48in_placeE,@object
	.size		_ZN40_INTERNAL_90e809bd_4_k_cu_61136f82_259924cuda3std3__48in_placeE,(_ZN40_INTERNAL_90e809bd_4_k_cu_61136f82_259924cuda3std6ranges3__45__cpo9iter_moveE - _ZN40_INTERNAL_90e809bd_4_k_cu_61136f82_259924cuda3std3__48in_placeE)
_ZN40_INTERNAL_90e809bd_4_k_cu_61136f82_259924cuda3std3__48in_placeE:
	.zero		1
	.type		_ZN40_INTERNAL_90e809bd_4_k_cu_61136f82_259924cuda3std6ranges3__45__cpo9iter_moveE,@object
	.size		_ZN40_INTERNAL_90e809bd_4_k_cu_61136f82_259924cuda3std6ranges3__45__cpo9iter_moveE,(_ZN40_INTERNAL_90e809bd_4_k_cu_61136f82_259924cuda3std3__45__cpo5beginE - _ZN40_INTERNAL_90e809bd_4_k_cu_61136f82_259924cuda3std6ranges3__45__cpo9iter_moveE)
_ZN40_INTERNAL_90e809bd_4_k_cu_61136f82_259924cuda3std6ranges3__45__cpo9iter_moveE:
	.zero		1
	.type		_ZN40_INTERNAL_90e809bd_4_k_cu_61136f82_259924cuda3std3__45__cpo5beginE,@object
	.size		_ZN40_INTERNAL_90e809bd_4_k_cu_61136f82_259924cuda3std3__45__cpo5beginE,(_ZN40_INTERNAL_90e809bd_4_k_cu_61136f82_259924cuda3std3__442_GLOBAL__N__90e809bd_4_k_cu_61136f82_259926ignoreE - _ZN40_INTERNAL_90e809bd_4_k_cu_61136f82_259924cuda3std3__45__cpo5beginE)
_ZN40_INTERNAL_90e809bd_4_k_cu_61136f82_259924cuda3std3__45__cpo5beginE:
	.zero		1
	.type		_ZN40_INTERNAL_90e809bd_4_k_cu_61136f82_259924cuda3std3__442_GLOBAL__N__90e809bd_4_k_cu_61136f82_259926ignoreE,@object
	.size		_ZN40_INTERNAL_90e809bd_4_k_cu_61136f82_259924cuda3std3__442_GLOBAL__N__90e809bd_4_k_cu_61136f82_259926ignoreE,(_ZN40_INTERNAL_90e809bd_4_k_cu_61136f82_259924cute7productE - _ZN40_INTERNAL_90e809bd_4_k_cu_61136f82_259924cuda3std3__442_GLOBAL__N__90e809bd_4_k_cu_61136f82_259926ignoreE)
_ZN40_INTERNAL_90e809bd_4_k_cu_61136f82_259924cuda3std3__442_GLOBAL__N__90e809bd_4_k_cu_61136f82_259926ignoreE:
	.zero		1
	.type		_ZN40_INTERNAL_90e809bd_4_k_cu_61136f82_259924cute7productE,@object
	.size		_ZN40_INTERNAL_90e809bd_4_k_cu_61136f82_259924cute7productE,(_ZN40_INTERNAL_90e809bd_4_k_cu_61136f82_259924cuda3std3__45__cpo3endE - _ZN40_INTERNAL_90e809bd_4_k_cu_61136f82_259924cute7productE)
_ZN40_INTERNAL_90e809bd_4_k_cu_61136f82_259924cute7productE:
	.zero		1
	.type		_ZN40_INTERNAL_90e809bd_4_k_cu_61136f82_259924cuda3std3__45__cpo3endE,@object
	.size		_ZN40_INTERNAL_90e809bd_4_k_cu_61136f82_259924cuda3std3__45__cpo3endE,(_ZN40_INTERNAL_90e809bd_4_k_cu_61136f82_259924cuda3std3__419piecewise_constructE - _ZN40_INTERNAL_90e809bd_4_k_cu_61136f82_259924cuda3std3__45__cpo3endE)
_ZN40_INTERNAL_90e809bd_4_k_cu_61136f82_259924cuda3std3__45__cpo3endE:
	.zero		1
	.type		_ZN40_INTERNAL_90e809bd_4_k_cu_61136f82_259924cuda3std3__419piecewise_constructE,@object
	.size		_ZN40_INTERNAL_90e809bd_4_k_cu_61136f82_259924cuda3std3__419piecewise_constructE,(_ZN40_INTERNAL_90e809bd_4_k_cu_61136f82_259924cuda3std3__45__cpo4cendE - _ZN40_INTERNAL_90e809bd_4_k_cu_61136f82_259924cuda3std3__419piecewise_constructE)
_ZN40_INTERNAL_90e809bd_4_k_cu_61136f82_259924cuda3std3__419piecewise_constructE:
	.zero		1
	.type		_ZN40_INTERNAL_90e809bd_4_k_cu_61136f82_259924cuda3std3__45__cpo4cendE,@object
	.size		_ZN40_INTERNAL_90e809bd_4_k_cu_61136f82_259924cuda3std3__45__cpo4cendE,(_ZN40_INTERNAL_90e809bd_4_k_cu_61136f82_259924cuda3std6ranges3__45__cpo4swapE - _ZN40_INTERNAL_90e809bd_4_k_cu_61136f82_259924cuda3std3__45__cpo4cendE)
_ZN40_INTERNAL_90e809bd_4_k_cu_61136f82_259924cuda3std3__45__cpo4cendE:
	.zero		1
	.type		_ZN40_INTERNAL_90e809bd_4_k_cu_61136f82_259924cuda3std6ranges3__45__cpo4swapE,@object
	.size		_ZN40_INTERNAL_90e809bd_4_k_cu_61136f82_259924cuda3std6ranges3__45__cpo4swapE,(.L_8 - _ZN40_INTERNAL_90e809bd_4_k_cu_61136f82_259924cuda3std6ranges3__45__cpo4swapE)
_ZN40_INTERNAL_90e809bd_4_k_cu_61136f82_259924cuda3std6ranges3__45__cpo4swapE:
	.zero		1
.L_8:


//--------------------- .nv.constant0._ZN7cutlass13device_kernelINS_4gemm6kernel13GemmUniversalIN4cute5tupleIJiiiiEEENS1_10collective13CollectiveMmaINS1_34MainloopSm90TmaGmmaWarpSpecializedILi4ENS5_IJNS4_1CILi1EEESB_SB_EEENS1_35KernelTmaWarpSpecializedCooperativeEEENS5_IJNSA_ILi128EEENSA_ILi256EEENSA_ILi64EEEEEENS_10bfloat16_tENS5_IJlSB_lEEESJ_SK_NS4_8TiledMMAINS4_8MMA_AtomIJNS4_4SM904GMMA28MMA_64x256x16_F32BF16BF16_SSILNSO_5MajorE0ELSQ_0ELNSO_7ScaleInE1ELSR_1EEEEEENS4_6LayoutINS5_IJNSA_ILi2EEESB_SB_EEENS5_IJSB_NSA_ILi0EEESX_EEEEENS5_IJNS4_10UnderscoreES10_S10_EEEEENS4_13SM90_TMA_LOADENS4_14ComposedLayoutINS4_7SwizzleILi3ELi4ELi3EEENS4_18smem_ptr_flag_bitsILi16EEENSU_INS5_IJNSA_ILi8EEESH_EEENS5_IJSH_SB_EEEEEEEvNS4_8identityES13_S1D_vS1E_EENS_8epilogue10collective6detail29Sm90TmaWarpSpecializedAdapterINS1H_15DefaultEpilogueISJ_SK_SK_NS1G_6thread17LinearCombinationISJ_Li1EffLNS1L_9ScaleType4KindE0ELNS_15FloatRoundStyleE2ESJ_EENS1_15EpilogueDefaultEEEEEvvEEEEvNT_6ParamsE --------------------------
	.section	.nv.constant0._ZN7cutlass13device_kernelINS_4gemm6kernel13GemmUniversalIN4cute5tupleIJiiiiEEENS1_10collective13CollectiveMmaINS1_34MainloopSm90TmaGmmaWarpSpecializedILi4ENS5_IJNS4_1CILi1EEESB_SB_EEENS1_35KernelTmaWarpSpecializedCooperativeEEENS5_IJNSA_ILi128EEENSA_ILi256EEENSA_ILi64EEEEEENS_10bfloat16_tENS5_IJlSB_lEEESJ_SK_NS4_8TiledMMAINS4_8MMA_AtomIJNS4_4SM904GMMA28MMA_64x256x16_F32BF16BF16_SSILNSO_5MajorE0ELSQ_0ELNSO_7ScaleInE1ELSR_1EEEEEENS4_6LayoutINS5_IJNSA_ILi2EEESB_SB_EEENS5_IJSB_NSA_ILi0EEESX_EEEEENS5_IJNS4_10UnderscoreES10_S10_EEEEENS4_13SM90_TMA_LOADENS4_14ComposedLayoutINS4_7SwizzleILi3ELi4ELi3EEENS4_18smem_ptr_flag_bitsILi16EEENSU_INS5_IJNSA_ILi8EEESH_EEENS5_IJSH_SB_EEEEEEEvNS4_8identityES13_S1D_vS1E_EENS_8epilogue10collective6detail29Sm90TmaWarpSpecializedAdapterINS1H_15DefaultEpilogueISJ_SK_SK_NS1G_6thread17LinearCombinationISJ_Li1EffLNS1L_9ScaleType4KindE0ELNS_15FloatRoundStyleE2ESJ_EENS1_15EpilogueDefaultEEEEEvvEEEEvNT_6ParamsE,"a",@progbits
	.sectionflags	@""
	.align	4
.nv.constant0._ZN7cutlass13device_kernelINS_4gemm6kernel13GemmUniversalIN4cute5tupleIJiiiiEEENS1_10collective13CollectiveMmaINS1_34MainloopSm90TmaGmmaWarpSpecializedILi4ENS5_IJNS4_1CILi1EEESB_SB_EEENS1_35KernelTmaWarpSpecializedCooperativeEEENS5_IJNSA_ILi128EEENSA_ILi256EEENSA_ILi64EEEEEENS_10bfloat16_tENS5_IJlSB_lEEESJ_SK_NS4_8TiledMMAINS4_8MMA_AtomIJNS4_4SM904GMMA28MMA_64x256x16_F32BF16BF16_SSILNSO_5MajorE0ELSQ_0ELNSO_7ScaleInE1ELSR_1EEEEEENS4_6LayoutINS5_IJNSA_ILi2EEESB_SB_EEENS5_IJSB_NSA_ILi0EEESX_EEEEENS5_IJNS4_10UnderscoreES10_S10_EEEEENS4_13SM90_TMA_LOADENS4_14ComposedLayoutINS4_7SwizzleILi3ELi4ELi3EEENS4_18smem_ptr_flag_bitsILi16EEENSU_INS5_IJNSA_ILi8EEESH_EEENS5_IJSH_SB_EEEEEEEvNS4_8identityES13_S1D_vS1E_EENS_8epilogue10collective6detail29Sm90TmaWarpSpecializedAdapterINS1H_15DefaultEpilogueISJ_SK_SK_NS1G_6thread17LinearCombinationISJ_Li1EffLNS1L_9ScaleType4KindE0ELNS_15FloatRoundStyleE2ESJ_EENS1_15EpilogueDefaultEEEEEvvEEEEvNT_6ParamsE:
	.zero		1664


//--------------------- SYMBOLS --------------------------

	.type		.nv.reservedSmem.offset0,@object
	.size		.nv.reservedSmem.offset0,0x4
	.type		__assertfail,@function
